//
// Generated by NVIDIA NVVM Compiler
//
// Compiler Build ID: CL-36424714
// Cuda compilation tools, release 13.0, V13.0.88
// Based on NVVM 20.0.0
//

.version 9.0
.target sm_100
.address_size 64

	// .globl	_Z32computeAccelerationsReduceKerneliPdS_ii

.visible .entry _Z32computeAccelerationsReduceKerneliPdS_ii(
	.param .u32 _Z32computeAccelerationsReduceKerneliPdS_ii_param_0,
	.param .u64 .ptr .align 1 _Z32computeAccelerationsReduceKerneliPdS_ii_param_1,
	.param .u64 .ptr .align 1 _Z32computeAccelerationsReduceKerneliPdS_ii_param_2,
	.param .u32 _Z32computeAccelerationsReduceKerneliPdS_ii_param_3,
	.param .u32 _Z32computeAccelerationsReduceKerneliPdS_ii_param_4
)
{
	.reg .pred 	%p<11>;
	.reg .b32 	%r<31>;
	.reg .b64 	%rd<20>;
	.reg .b64 	%fd<57>;

	ld.param.u32 	%r18, [_Z32computeAccelerationsReduceKerneliPdS_ii_param_0];
	ld.param.u64 	%rd7, [_Z32computeAccelerationsReduceKerneliPdS_ii_param_1];
	ld.param.u32 	%r19, [_Z32computeAccelerationsReduceKerneliPdS_ii_param_3];
	ld.param.u32 	%r20, [_Z32computeAccelerationsReduceKerneliPdS_ii_param_4];
	cvta.to.global.u64 	%rd1, %rd7;
	mul.lo.s32 	%r1, %r20, %r19;
	mov.u32 	%r21, %ctaid.x;
	mov.u32 	%r22, %ntid.x;
	mov.u32 	%r23, %tid.x;
	mad.lo.s32 	%r27, %r21, %r22, %r23;
	setp.ge.s32 	%p1, %r27, %r18;
	@%p1 bra 	$L__BB0_11;
	mul.lo.s32 	%r3, %r18, 3;
	mul.lo.s32 	%r4, %r18, 12;
	add.s32 	%r24, %r18, -2;
	mul.wide.s32 	%rd4, %r3, 8;
$L__BB0_2:
	ld.param.u64 	%rd19, [_Z32computeAccelerationsReduceKerneliPdS_ii_param_2];
	setp.eq.s32 	%p2, %r18, 1;
	min.u32 	%r6, %r27, %r24;
	add.s32 	%r7, %r6, 1;
	mul.lo.s32 	%r8, %r27, 3;
	cvta.to.global.u64 	%rd8, %rd19;
	mul.wide.s32 	%rd9, %r8, 8;
	add.s64 	%rd2, %rd8, %rd9;
	mov.b64 	%rd10, 0;
	st.global.u64 	[%rd2], %rd10;
	st.global.u64 	[%rd2+8], %rd10;
	st.global.u64 	[%rd2+16], %rd10;
	setp.lt.s32 	%p3, %r27, 0;
	or.pred  	%p4, %p3, %p2;
	@%p4 bra 	$L__BB0_10;
	and.b32  	%r9, %r7, 3;
	setp.lt.u32 	%p5, %r6, 3;
	mov.b32 	%r30, 0;
	mov.f64 	%fd54, 0d0000000000000000;
	mov.f64 	%fd55, %fd54;
	mov.f64 	%fd56, %fd54;
	@%p5 bra 	$L__BB0_6;
	and.b32  	%r30, %r7, -4;
	neg.s32 	%r29, %r30;
	mov.f64 	%fd54, 0d0000000000000000;
	mov.u32 	%r28, %r8;
$L__BB0_5:
	mul.wide.s32 	%rd11, %r28, 8;
	add.s64 	%rd12, %rd1, %rd11;
	ld.global.f64 	%fd18, [%rd12];
	add.f64 	%fd19, %fd18, %fd56;
	st.global.f64 	[%rd2], %fd19;
	ld.global.f64 	%fd20, [%rd12+8];
	add.f64 	%fd21, %fd20, %fd55;
	st.global.f64 	[%rd2+8], %fd21;
	ld.global.f64 	%fd22, [%rd12+16];
	add.f64 	%fd23, %fd22, %fd54;
	st.global.f64 	[%rd2+16], %fd23;
	add.s64 	%rd14, %rd12, %rd4;
	ld.global.f64 	%fd24, [%rd14];
	add.f64 	%fd25, %fd24, %fd19;
	st.global.f64 	[%rd2], %fd25;
	ld.global.f64 	%fd26, [%rd14+8];
	add.f64 	%fd27, %fd26, %fd21;
	st.global.f64 	[%rd2+8], %fd27;
	ld.global.f64 	%fd28, [%rd14+16];
	add.f64 	%fd29, %fd28, %fd23;
	st.global.f64 	[%rd2+16], %fd29;
	add.s64 	%rd15, %rd14, %rd4;
	ld.global.f64 	%fd30, [%rd15];
	add.f64 	%fd31, %fd30, %fd25;
	st.global.f64 	[%rd2], %fd31;
	ld.global.f64 	%fd32, [%rd15+8];
	add.f64 	%fd33, %fd32, %fd27;
	st.global.f64 	[%rd2+8], %fd33;
	ld.global.f64 	%fd34, [%rd15+16];
	add.f64 	%fd35, %fd34, %fd29;
	st.global.f64 	[%rd2+16], %fd35;
	add.s64 	%rd16, %rd15, %rd4;
	ld.global.f64 	%fd36, [%rd16];
	add.f64 	%fd56, %fd36, %fd31;
	st.global.f64 	[%rd2], %fd56;
	ld.global.f64 	%fd37, [%rd16+8];
	add.f64 	%fd55, %fd37, %fd33;
	st.global.f64 	[%rd2+8], %fd55;
	ld.global.f64 	%fd38, [%rd16+16];
	add.f64 	%fd54, %fd38, %fd35;
	st.global.f64 	[%rd2+16], %fd54;
	add.s32 	%r29, %r29, 4;
	add.s32 	%r28, %r28, %r4;
	setp.ne.s32 	%p6, %r29, 0;
	@%p6 bra 	$L__BB0_5;
$L__BB0_6:
	setp.eq.s32 	%p7, %r9, 0;
	@%p7 bra 	$L__BB0_10;
	mad.lo.s32 	%r26, %r3, %r30, %r8;
	mul.wide.s32 	%rd17, %r26, 8;
	add.s64 	%rd3, %rd1, %rd17;
	ld.global.f64 	%fd39, [%rd3];
	add.f64 	%fd10, %fd39, %fd56;
	st.global.f64 	[%rd2], %fd10;
	ld.global.f64 	%fd40, [%rd3+8];
	add.f64 	%fd11, %fd40, %fd55;
	st.global.f64 	[%rd2+8], %fd11;
	ld.global.f64 	%fd41, [%rd3+16];
	add.f64 	%fd12, %fd41, %fd54;
	st.global.f64 	[%rd2+16], %fd12;
	setp.eq.s32 	%p8, %r9, 1;
	@%p8 bra 	$L__BB0_10;
	add.s64 	%rd5, %rd3, %rd4;
	ld.global.f64 	%fd42, [%rd5];
	add.f64 	%fd13, %fd42, %fd10;
	st.global.f64 	[%rd2], %fd13;
	ld.global.f64 	%fd43, [%rd5+8];
	add.f64 	%fd14, %fd43, %fd11;
	st.global.f64 	[%rd2+8], %fd14;
	ld.global.f64 	%fd44, [%rd5+16];
	add.f64 	%fd15, %fd44, %fd12;
	st.global.f64 	[%rd2+16], %fd15;
	setp.eq.s32 	%p9, %r9, 2;
	@%p9 bra 	$L__BB0_10;
	add.s64 	%rd18, %rd5, %rd4;
	ld.global.f64 	%fd45, [%rd18];
	add.f64 	%fd46, %fd45, %fd13;
	st.global.f64 	[%rd2], %fd46;
	ld.global.f64 	%fd47, [%rd18+8];
	add.f64 	%fd48, %fd47, %fd14;
	st.global.f64 	[%rd2+8], %fd48;
	ld.global.f64 	%fd49, [%rd18+16];
	add.f64 	%fd50, %fd49, %fd15;
	st.global.f64 	[%rd2+16], %fd50;
$L__BB0_10:
	add.s32 	%r27, %r27, %r1;
	setp.lt.s32 	%p10, %r27, %r18;
	@%p10 bra 	$L__BB0_2;
$L__BB0_11:
	ret;

}
	// .globl	_Z29computeAccelerationsMapKernelidPdS_S_ii
.visible .entry _Z29computeAccelerationsMapKernelidPdS_S_ii(
	.param .u32 _Z29computeAccelerationsMapKernelidPdS_S_ii_param_0,
	.param .f64 _Z29computeAccelerationsMapKernelidPdS_S_ii_param_1,
	.param .u64 .ptr .align 1 _Z29computeAccelerationsMapKernelidPdS_S_ii_param_2,
	.param .u64 .ptr .align 1 _Z29computeAccelerationsMapKernelidPdS_S_ii_param_3,
	.param .u64 .ptr .align 1 _Z29computeAccelerationsMapKernelidPdS_S_ii_param_4,
	.param .u32 _Z29computeAccelerationsMapKernelidPdS_S_ii_param_5,
	.param .u32 _Z29computeAccelerationsMapKernelidPdS_S_ii_param_6
)
{
	.reg .pred 	%p<15>;
	.reg .b32 	%r<67>;
	.reg .b64 	%rd<45>;
	.reg .b64 	%fd<116>;

	ld.param.u32 	%r34, [_Z29computeAccelerationsMapKernelidPdS_S_ii_param_0];
	ld.param.f64 	%fd19, [_Z29computeAccelerationsMapKernelidPdS_S_ii_param_1];
	ld.param.u64 	%rd7, [_Z29computeAccelerationsMapKernelidPdS_S_ii_param_2];
	ld.param.u64 	%rd8, [_Z29computeAccelerationsMapKernelidPdS_S_ii_param_3];
	ld.param.u32 	%r35, [_Z29computeAccelerationsMapKernelidPdS_S_ii_param_5];
	ld.param.u32 	%r36, [_Z29computeAccelerationsMapKernelidPdS_S_ii_param_6];
	cvta.to.global.u64 	%rd1, %rd7;
	cvta.to.global.u64 	%rd2, %rd8;
	mul.lo.s32 	%r1, %r36, %r35;
	mov.u32 	%r37, %ctaid.x;
	mov.u32 	%r38, %ntid.x;
	mov.u32 	%r39, %tid.x;
	mad.lo.s32 	%r2, %r37, %r38, %r39;
	add.s32 	%r40, %r34, -1;
	setp.ge.s32 	%p1, %r2, %r40;
	@%p1 bra 	$L__BB1_20;
	sub.s32 	%r41, %r34, %r2;
	add.s32 	%r56, %r41, -2;
	setp.lt.s32 	%p2, %r56, 0;
	@%p2 bra 	$L__BB1_20;
	mul.lo.s32 	%r4, %r34, 3;
	setp.gt.s32 	%p3, %r34, 0;
	@%p3 bra 	$L__BB1_3;
	bra.uni 	$L__BB1_16;
$L__BB1_3:
	max.s32 	%r44, %r4, 3;
	add.s32 	%r45, %r44, -1;
	mul.hi.u32 	%r46, %r45, -1431655765;
	shr.u32 	%r47, %r46, 1;
	add.s32 	%r48, %r47, 1;
	and.b32  	%r5, %r48, 3;
	and.b32  	%r6, %r47, 3;
	and.b32  	%r7, %r47, 1;
	and.b32  	%r49, %r48, 2147483644;
	neg.s32 	%r8, %r49;
$L__BB1_4:
	ld.param.u64 	%rd44, [_Z29computeAccelerationsMapKernelidPdS_S_ii_param_4];
	setp.lt.s32 	%p7, %r4, 10;
	mul.lo.s32 	%r10, %r4, %r56;
	cvta.to.global.u64 	%rd21, %rd44;
	mul.wide.u32 	%rd22, %r56, 8;
	add.s64 	%rd3, %rd21, %rd22;
	mov.b64 	%rd23, 0;
	st.global.u64 	[%rd3], %rd23;
	mov.b32 	%r62, 0;
	@%p7 bra 	$L__BB1_9;
	mov.b32 	%r62, 0;
	mov.u32 	%r57, %r10;
	mov.u32 	%r58, %r8;
	bra.uni 	$L__BB1_8;
$L__BB1_6:
	mov.u32 	%r17, %r60;
	ld.global.f64 	%fd64, [%rd34];
	mul.wide.u32 	%rd35, %r17, 8;
	add.s64 	%rd36, %rd1, %rd35;
	ld.global.f64 	%fd65, [%rd36];
	sub.f64 	%fd66, %fd64, %fd65;
	ld.global.f64 	%fd67, [%rd34+8];
	mul.wide.u32 	%rd37, %r61, 8;
	add.s64 	%rd38, %rd1, %rd37;
	ld.global.f64 	%fd68, [%rd38+32];
	sub.f64 	%fd69, %fd67, %fd68;
	ld.global.f64 	%fd70, [%rd34+16];
	ld.global.f64 	%fd71, [%rd38+40];
	sub.f64 	%fd72, %fd70, %fd71;
	mul.f64 	%fd73, %fd69, %fd69;
	fma.rn.f64 	%fd74, %fd66, %fd66, %fd73;
	fma.rn.f64 	%fd75, %fd72, %fd72, %fd74;
	mul.f64 	%fd76, %fd75, %fd75;
	mul.f64 	%fd77, %fd75, %fd76;
	div.rn.f64 	%fd78, %fd19, %fd77;
	mul.f64 	%fd79, %fd78, %fd78;
	sub.f64 	%fd80, %fd79, %fd78;
	ld.global.f64 	%fd81, [%rd3];
	add.f64 	%fd82, %fd81, %fd80;
	st.global.f64 	[%rd3], %fd82;
	mul.f64 	%fd83, %fd75, %fd77;
	rcp.rn.f64 	%fd84, %fd83;
	mul.f64 	%fd85, %fd84, 0d4038000000000000;
	rcp.rn.f64 	%fd86, %fd77;
	fma.rn.f64 	%fd87, %fd86, 0d4000000000000000, 0dBFF0000000000000;
	mul.f64 	%fd88, %fd85, %fd87;
	mul.f64 	%fd89, %fd66, %fd88;
	mul.f64 	%fd90, %fd69, %fd88;
	mul.f64 	%fd91, %fd72, %fd88;
	add.f64 	%fd107, %fd107, %fd89;
	add.f64 	%fd108, %fd108, %fd90;
	add.f64 	%fd109, %fd109, %fd91;
	mad.lo.s32 	%r54, %r4, %r56, %r17;
	mul.wide.s32 	%rd39, %r54, 8;
	add.s64 	%rd40, %rd2, %rd39;
	ld.global.f64 	%fd92, [%rd40];
	sub.f64 	%fd93, %fd92, %fd89;
	st.global.f64 	[%rd40], %fd93;
	ld.global.f64 	%fd94, [%rd40+8];
	sub.f64 	%fd95, %fd94, %fd90;
	st.global.f64 	[%rd40+8], %fd95;
	ld.global.f64 	%fd96, [%rd40+16];
	sub.f64 	%fd97, %fd96, %fd91;
	st.global.f64 	[%rd40+16], %fd97;
	add.s32 	%r60, %r17, 3;
	setp.lt.s32 	%p13, %r60, %r4;
	mov.u32 	%r61, %r17;
	@%p13 bra 	$L__BB1_6;
$L__BB1_7:
	mad.lo.s32 	%r55, %r4, %r56, %r24;
	mul.wide.s32 	%rd41, %r55, 8;
	add.s64 	%rd42, %rd2, %rd41;
	ld.global.f64 	%fd98, [%rd42];
	add.f64 	%fd99, %fd107, %fd98;
	st.global.f64 	[%rd42], %fd99;
	ld.global.f64 	%fd100, [%rd42+8];
	add.f64 	%fd101, %fd108, %fd100;
	st.global.f64 	[%rd42+8], %fd101;
	ld.global.f64 	%fd102, [%rd42+16];
	add.f64 	%fd103, %fd109, %fd102;
	st.global.f64 	[%rd42+16], %fd103;
	sub.s32 	%r56, %r56, %r1;
	setp.gt.s32 	%p14, %r56, -1;
	@%p14 bra 	$L__BB1_4;
	bra.uni 	$L__BB1_20;
$L__BB1_8:
	.pragma "nounroll";
	mul.wide.s32 	%rd24, %r57, 8;
	add.s64 	%rd25, %rd2, %rd24;
	mov.b64 	%rd26, 0;
	st.global.u64 	[%rd25], %rd26;
	st.global.u64 	[%rd25+8], %rd26;
	st.global.u64 	[%rd25+16], %rd26;
	st.global.u64 	[%rd25+24], %rd26;
	st.global.u64 	[%rd25+32], %rd26;
	st.global.u64 	[%rd25+40], %rd26;
	st.global.u64 	[%rd25+48], %rd26;
	st.global.u64 	[%rd25+56], %rd26;
	st.global.u64 	[%rd25+64], %rd26;
	st.global.u64 	[%rd25+72], %rd26;
	st.global.u64 	[%rd25+80], %rd26;
	st.global.u64 	[%rd25+88], %rd26;
	add.s32 	%r62, %r62, 12;
	add.s32 	%r58, %r58, 4;
	add.s32 	%r57, %r57, 12;
	setp.eq.s32 	%p8, %r58, 0;
	@%p8 bra 	$L__BB1_9;
	bra.uni 	$L__BB1_8;
$L__BB1_9:
	setp.eq.s32 	%p9, %r5, 0;
	@%p9 bra 	$L__BB1_14;
	setp.eq.s32 	%p10, %r6, 0;
	@%p10 bra 	$L__BB1_12;
	add.s32 	%r52, %r62, %r10;
	mul.wide.s32 	%rd27, %r52, 8;
	add.s64 	%rd28, %rd2, %rd27;
	mov.b64 	%rd29, 0;
	st.global.u64 	[%rd28], %rd29;
	st.global.u64 	[%rd28+8], %rd29;
	st.global.u64 	[%rd28+16], %rd29;
	st.global.u64 	[%rd28+24], %rd29;
	st.global.u64 	[%rd28+32], %rd29;
	st.global.u64 	[%rd28+40], %rd29;
	add.s32 	%r62, %r62, 6;
$L__BB1_12:
	setp.ne.s32 	%p11, %r7, 0;
	@%p11 bra 	$L__BB1_14;
	add.s32 	%r53, %r62, %r10;
	mul.wide.s32 	%rd30, %r53, 8;
	add.s64 	%rd31, %rd2, %rd30;
	mov.b64 	%rd32, 0;
	st.global.u64 	[%rd31], %rd32;
	st.global.u64 	[%rd31+8], %rd32;
	st.global.u64 	[%rd31+16], %rd32;
$L__BB1_14:
	mul.lo.s32 	%r24, %r56, 3;
	add.s32 	%r60, %r24, 3;
	setp.lt.s32 	%p12, %r60, %r4;
	mov.f64 	%fd107, 0d0000000000000000;
	mov.f64 	%fd108, %fd107;
	mov.f64 	%fd109, %fd107;
	@%p12 bra 	$L__BB1_15;
	bra.uni 	$L__BB1_7;
$L__BB1_15:
	mov.f64 	%fd109, 0d0000000000000000;
	mul.wide.u32 	%rd33, %r24, 8;
	add.s64 	%rd34, %rd1, %rd33;
	mov.f64 	%fd108, %fd109;
	mov.f64 	%fd107, %fd109;
	mov.u32 	%r61, %r24;
	bra.uni 	$L__BB1_6;
$L__BB1_16:
	ld.param.u64 	%rd43, [_Z29computeAccelerationsMapKernelidPdS_S_ii_param_4];
	mul.lo.s32 	%r27, %r4, %r56;
	cvta.to.global.u64 	%rd9, %rd43;
	mul.wide.u32 	%rd10, %r56, 8;
	add.s64 	%rd4, %rd9, %rd10;
	mov.b64 	%rd11, 0;
	st.global.u64 	[%rd4], %rd11;
	mul.lo.s32 	%r28, %r56, 3;
	add.s32 	%r65, %r28, 3;
	setp.ge.s32 	%p4, %r65, %r4;
	mov.f64 	%fd113, 0d0000000000000000;
	mov.f64 	%fd114, %fd113;
	mov.f64 	%fd115, %fd113;
	@%p4 bra 	$L__BB1_19;
	mul.wide.u32 	%rd12, %r28, 8;
	add.s64 	%rd5, %rd1, %rd12;
	mov.f64 	%fd115, 0d0000000000000000;
	mov.f64 	%fd114, %fd115;
	mov.f64 	%fd113, %fd115;
	mov.u32 	%r66, %r28;
$L__BB1_18:
	mov.u32 	%r30, %r65;
	ld.global.f64 	%fd22, [%rd5];
	mul.wide.u32 	%rd13, %r30, 8;
	add.s64 	%rd14, %rd1, %rd13;
	ld.global.f64 	%fd23, [%rd14];
	sub.f64 	%fd24, %fd22, %fd23;
	ld.global.f64 	%fd25, [%rd5+8];
	mul.wide.u32 	%rd15, %r66, 8;
	add.s64 	%rd16, %rd1, %rd15;
	ld.global.f64 	%fd26, [%rd16+32];
	sub.f64 	%fd27, %fd25, %fd26;
	ld.global.f64 	%fd28, [%rd5+16];
	ld.global.f64 	%fd29, [%rd16+40];
	sub.f64 	%fd30, %fd28, %fd29;
	mul.f64 	%fd31, %fd27, %fd27;
	fma.rn.f64 	%fd32, %fd24, %fd24, %fd31;
	fma.rn.f64 	%fd33, %fd30, %fd30, %fd32;
	mul.f64 	%fd34, %fd33, %fd33;
	mul.f64 	%fd35, %fd33, %fd34;
	div.rn.f64 	%fd36, %fd19, %fd35;
	mul.f64 	%fd37, %fd36, %fd36;
	sub.f64 	%fd38, %fd37, %fd36;
	ld.global.f64 	%fd39, [%rd4];
	add.f64 	%fd40, %fd39, %fd38;
	st.global.f64 	[%rd4], %fd40;
	mul.f64 	%fd41, %fd33, %fd35;
	rcp.rn.f64 	%fd42, %fd41;
	mul.f64 	%fd43, %fd42, 0d4038000000000000;
	rcp.rn.f64 	%fd44, %fd35;
	fma.rn.f64 	%fd45, %fd44, 0d4000000000000000, 0dBFF0000000000000;
	mul.f64 	%fd46, %fd43, %fd45;
	mul.f64 	%fd47, %fd24, %fd46;
	mul.f64 	%fd48, %fd27, %fd46;
	mul.f64 	%fd49, %fd30, %fd46;
	add.f64 	%fd113, %fd113, %fd47;
	add.f64 	%fd114, %fd114, %fd48;
	add.f64 	%fd115, %fd115, %fd49;
	add.s32 	%r42, %r30, %r27;
	mul.wide.s32 	%rd17, %r42, 8;
	add.s64 	%rd18, %rd2, %rd17;
	ld.global.f64 	%fd50, [%rd18];
	sub.f64 	%fd51, %fd50, %fd47;
	st.global.f64 	[%rd18], %fd51;
	ld.global.f64 	%fd52, [%rd18+8];
	sub.f64 	%fd53, %fd52, %fd48;
	st.global.f64 	[%rd18+8], %fd53;
	ld.global.f64 	%fd54, [%rd18+16];
	sub.f64 	%fd55, %fd54, %fd49;
	st.global.f64 	[%rd18+16], %fd55;
	add.s32 	%r65, %r30, 3;
	setp.lt.s32 	%p5, %r65, %r4;
	mov.u32 	%r66, %r30;
	@%p5 bra 	$L__BB1_18;
$L__BB1_19:
	add.s32 	%r43, %r27, %r28;
	mul.wide.s32 	%rd19, %r43, 8;
	add.s64 	%rd20, %rd2, %rd19;
	ld.global.f64 	%fd56, [%rd20];
	add.f64 	%fd57, %fd113, %fd56;
	st.global.f64 	[%rd20], %fd57;
	ld.global.f64 	%fd58, [%rd20+8];
	add.f64 	%fd59, %fd114, %fd58;
	st.global.f64 	[%rd20+8], %fd59;
	ld.global.f64 	%fd60, [%rd20+16];
	add.f64 	%fd61, %fd115, %fd60;
	st.global.f64 	[%rd20+16], %fd61;
	sub.s32 	%r56, %r56, %r1;
	setp.gt.s32 	%p6, %r56, -1;
	@%p6 bra 	$L__BB1_16;
$L__BB1_20:
	ret;

}
	// .globl	_Z12calculatePOTiPdS_
.visible .entry _Z12calculatePOTiPdS_(
	.param .u32 _Z12calculatePOTiPdS__param_0,
	.param .u64 .ptr .align 1 _Z12calculatePOTiPdS__param_1,
	.param .u64 .ptr .align 1 _Z12calculatePOTiPdS__param_2
)
{
	.reg .pred 	%p<10>;
	.reg .b32 	%r<25>;
	.reg .b64 	%rd<19>;
	.reg .b64 	%fd<71>;

	ld.param.u32 	%r17, [_Z12calculatePOTiPdS__param_0];
	ld.param.u64 	%rd9, [_Z12calculatePOTiPdS__param_1];
	ld.param.u64 	%rd10, [_Z12calculatePOTiPdS__param_2];
	cvta.to.global.u64 	%rd1, %rd9;
	cvta.to.global.u64 	%rd2, %rd10;
	mov.b64 	%rd11, 0;
	st.global.u64 	[%rd2], %rd11;
	add.s32 	%r1, %r17, -1;
	setp.lt.s32 	%p1, %r17, 2;
	@%p1 bra 	$L__BB2_13;
	add.s32 	%r19, %r17, -2;
	and.b32  	%r2, %r1, 15;
	setp.lt.u32 	%p2, %r19, 15;
	mov.b32 	%r22, 0;
	mov.f64 	%fd67, 0d0000000000000000;
	@%p2 bra 	$L__BB2_4;
	and.b32  	%r22, %r1, -16;
	neg.s32 	%r20, %r22;
	add.s64 	%rd17, %rd1, 64;
	mov.f64 	%fd67, 0d0000000000000000;
$L__BB2_3:
	.pragma "nounroll";
	ld.global.f64 	%fd12, [%rd17+-64];
	add.f64 	%fd13, %fd12, %fd67;
	st.global.f64 	[%rd2], %fd13;
	ld.global.f64 	%fd14, [%rd17+-56];
	add.f64 	%fd15, %fd14, %fd13;
	st.global.f64 	[%rd2], %fd15;
	ld.global.f64 	%fd16, [%rd17+-48];
	add.f64 	%fd17, %fd16, %fd15;
	st.global.f64 	[%rd2], %fd17;
	ld.global.f64 	%fd18, [%rd17+-40];
	add.f64 	%fd19, %fd18, %fd17;
	st.global.f64 	[%rd2], %fd19;
	ld.global.f64 	%fd20, [%rd17+-32];
	add.f64 	%fd21, %fd20, %fd19;
	st.global.f64 	[%rd2], %fd21;
	ld.global.f64 	%fd22, [%rd17+-24];
	add.f64 	%fd23, %fd22, %fd21;
	st.global.f64 	[%rd2], %fd23;
	ld.global.f64 	%fd24, [%rd17+-16];
	add.f64 	%fd25, %fd24, %fd23;
	st.global.f64 	[%rd2], %fd25;
	ld.global.f64 	%fd26, [%rd17+-8];
	add.f64 	%fd27, %fd26, %fd25;
	st.global.f64 	[%rd2], %fd27;
	ld.global.f64 	%fd28, [%rd17];
	add.f64 	%fd29, %fd28, %fd27;
	st.global.f64 	[%rd2], %fd29;
	ld.global.f64 	%fd30, [%rd17+8];
	add.f64 	%fd31, %fd30, %fd29;
	st.global.f64 	[%rd2], %fd31;
	ld.global.f64 	%fd32, [%rd17+16];
	add.f64 	%fd33, %fd32, %fd31;
	st.global.f64 	[%rd2], %fd33;
	ld.global.f64 	%fd34, [%rd17+24];
	add.f64 	%fd35, %fd34, %fd33;
	st.global.f64 	[%rd2], %fd35;
	ld.global.f64 	%fd36, [%rd17+32];
	add.f64 	%fd37, %fd36, %fd35;
	st.global.f64 	[%rd2], %fd37;
	ld.global.f64 	%fd38, [%rd17+40];
	add.f64 	%fd39, %fd38, %fd37;
	st.global.f64 	[%rd2], %fd39;
	ld.global.f64 	%fd40, [%rd17+48];
	add.f64 	%fd41, %fd40, %fd39;
	st.global.f64 	[%rd2], %fd41;
	ld.global.f64 	%fd42, [%rd17+56];
	add.f64 	%fd67, %fd42, %fd41;
	st.global.f64 	[%rd2], %fd67;
	add.s32 	%r20, %r20, 16;
	add.s64 	%rd17, %rd17, 128;
	setp.ne.s32 	%p3, %r20, 0;
	@%p3 bra 	$L__BB2_3;
$L__BB2_4:
	setp.eq.s32 	%p4, %r2, 0;
	@%p4 bra 	$L__BB2_13;
	and.b32  	%r8, %r1, 7;
	setp.lt.u32 	%p5, %r2, 8;
	@%p5 bra 	$L__BB2_7;
	mul.wide.u32 	%rd12, %r22, 8;
	add.s64 	%rd13, %rd1, %rd12;
	ld.global.f64 	%fd43, [%rd13];
	add.f64 	%fd44, %fd43, %fd67;
	st.global.f64 	[%rd2], %fd44;
	ld.global.f64 	%fd45, [%rd13+8];
	add.f64 	%fd46, %fd45, %fd44;
	st.global.f64 	[%rd2], %fd46;
	ld.global.f64 	%fd47, [%rd13+16];
	add.f64 	%fd48, %fd47, %fd46;
	st.global.f64 	[%rd2], %fd48;
	ld.global.f64 	%fd49, [%rd13+24];
	add.f64 	%fd50, %fd49, %fd48;
	st.global.f64 	[%rd2], %fd50;
	ld.global.f64 	%fd51, [%rd13+32];
	add.f64 	%fd52, %fd51, %fd50;
	st.global.f64 	[%rd2], %fd52;
	ld.global.f64 	%fd53, [%rd13+40];
	add.f64 	%fd54, %fd53, %fd52;
	st.global.f64 	[%rd2], %fd54;
	ld.global.f64 	%fd55, [%rd13+48];
	add.f64 	%fd56, %fd55, %fd54;
	st.global.f64 	[%rd2], %fd56;
	ld.global.f64 	%fd57, [%rd13+56];
	add.f64 	%fd67, %fd57, %fd56;
	st.global.f64 	[%rd2], %fd67;
	add.s32 	%r22, %r22, 8;
$L__BB2_7:
	setp.eq.s32 	%p6, %r8, 0;
	@%p6 bra 	$L__BB2_13;
	and.b32  	%r11, %r1, 3;
	setp.lt.u32 	%p7, %r8, 4;
	@%p7 bra 	$L__BB2_10;
	mul.wide.u32 	%rd14, %r22, 8;
	add.s64 	%rd15, %rd1, %rd14;
	ld.global.f64 	%fd58, [%rd15];
	add.f64 	%fd59, %fd58, %fd67;
	st.global.f64 	[%rd2], %fd59;
	ld.global.f64 	%fd60, [%rd15+8];
	add.f64 	%fd61, %fd60, %fd59;
	st.global.f64 	[%rd2], %fd61;
	ld.global.f64 	%fd62, [%rd15+16];
	add.f64 	%fd63, %fd62, %fd61;
	st.global.f64 	[%rd2], %fd63;
	ld.global.f64 	%fd64, [%rd15+24];
	add.f64 	%fd67, %fd64, %fd63;
	st.global.f64 	[%rd2], %fd67;
	add.s32 	%r22, %r22, 4;
$L__BB2_10:
	setp.eq.s32 	%p8, %r11, 0;
	@%p8 bra 	$L__BB2_13;
	mul.wide.u32 	%rd16, %r22, 8;
	add.s64 	%rd18, %rd1, %rd16;
	neg.s32 	%r24, %r11;
$L__BB2_12:
	.pragma "nounroll";
	ld.global.f64 	%fd65, [%rd18];
	add.f64 	%fd67, %fd65, %fd67;
	st.global.f64 	[%rd2], %fd67;
	add.s64 	%rd18, %rd18, 8;
	add.s32 	%r24, %r24, 1;
	setp.ne.s32 	%p9, %r24, 0;
	@%p9 bra 	$L__BB2_12;
$L__BB2_13:
	ret;

}


// ===== COMPILED SASS (sm_100) =====

	.target	sm_100

	.elftype	@"ET_EXEC"


//--------------------- .note.nv.tkinfo           --------------------------
	.section	.note.nv.tkinfo,"",@"SHT_NOTE"
	.sectionflags	@"SHF_NOTE_NV_TKINFO"
	.tkinfo
        /*0018*/ 	.word	0x00000002
        /*0030*/ 	.string	""
        /*0030*/ 	.string	"ptxas"
        /*0030*/ 	.string	"Cuda compilation tools, release 13.0, V13.0.88"
        /*0030*/ 	.string	"Build cuda_13.0.r13.0/compiler.36424714_0"
        /*0030*/ 	.string	"-arch sm_100 -m 64 "



//--------------------- .note.nv.cuinfo           --------------------------
	.section	.note.nv.cuinfo,"",@"SHT_NOTE"
	.sectionflags	@"SHF_NOTE_NV_CUINFO"
        /*0018*/ 	.short	0x0002
        /*001a*/ 	.short	0x0064
        /*001c*/ 	.short	0x0082
	.zero		2


//--------------------- .nv.info                  --------------------------
	.section	.nv.info,"",@"SHT_CUDA_INFO"
	.align	4


	//----- nvinfo : EIATTR_REGCOUNT
	.align		4
        /*0000*/ 	.byte	0x04, 0x2f
        /*0002*/ 	.short	(.L_1 - .L_0)
	.align		4
.L_0:
        /*0004*/ 	.word	index@(_Z32computeAccelerationsReduceKerneliPdS_ii)
        /*0008*/ 	.word	0x0000001c


	//----- nvinfo : EIATTR_FRAME_SIZE
	.align		4
.L_1:
        /*000c*/ 	.byte	0x04, 0x11
        /*000e*/ 	.short	(.L_3 - .L_2)
	.align		4
.L_2:
        /*0010*/ 	.word	index@(_Z32computeAccelerationsReduceKerneliPdS_ii)
        /*0014*/ 	.word	0x00000000


	//----- nvinfo : EIATTR_REGCOUNT
	.align		4
.L_3:
        /*0018*/ 	.byte	0x04, 0x2f
        /*001a*/ 	.short	(.L_5 - .L_4)
	.align		4
.L_4:
        /*001c*/ 	.word	index@(_Z29computeAccelerationsMapKernelidPdS_S_ii)
        /*0020*/ 	.word	0x00000030


	//----- nvinfo : EIATTR_FRAME_SIZE
	.align		4
.L_5:
        /*0024*/ 	.byte	0x04, 0x11
        /*0026*/ 	.short	(.L_7 - .L_6)
	.align		4
.L_6:
        /*0028*/ 	.word	index@($__internal_1_$__cuda_sm20_div_rn_f64_full)
        /*002c*/ 	.word	0x00000000


	//----- nvinfo : EIATTR_FRAME_SIZE
	.align		4
.L_7:
        /*0030*/ 	.byte	0x04, 0x11
        /*0032*/ 	.short	(.L_9 - .L_8)
	.align		4
.L_8:
        /*0034*/ 	.word	index@($__internal_0_$__cuda_sm20_dblrcp_rn_slowpath_v3)
        /*0038*/ 	.word	0x00000000


	//----- nvinfo : EIATTR_FRAME_SIZE
	.align		4
.L_9:
        /*003c*/ 	.byte	0x04, 0x11
        /*003e*/ 	.short	(.L_11 - .L_10)
	.align		4
.L_10:
        /*0040*/ 	.word	index@(_Z29computeAccelerationsMapKernelidPdS_S_ii)
        /*0044*/ 	.word	0x00000000


	//----- nvinfo : EIATTR_REGCOUNT
	.align		4
.L_11:
        /*0048*/ 	.byte	0x04, 0x2f
        /*004a*/ 	.short	(.L_13 - .L_12)
	.align		4
.L_12:
        /*004c*/ 	.word	index@(_Z12calculatePOTiPdS_)
        /*0050*/ 	.word	0x00000015


	//----- nvinfo : EIATTR_FRAME_SIZE
	.align		4
.L_13:
        /*0054*/ 	.byte	0x04, 0x11
        /*0056*/ 	.short	(.L_15 - .L_14)
	.align		4
.L_14:
        /*0058*/ 	.word	index@(_Z12calculatePOTiPdS_)
        /*005c*/ 	.word	0x00000000


	//----- nvinfo : EIATTR_MIN_STACK_SIZE
	.align		4
.L_15:
        /*0060*/ 	.byte	0x04, 0x12
        /*0062*/ 	.short	(.L_17 - .L_16)
	.align		4
.L_16:
        /*0064*/ 	.word	index@(_Z12calculatePOTiPdS_)
        /*0068*/ 	.word	0x00000000


	//----- nvinfo : EIATTR_MIN_STACK_SIZE
	.align		4
.L_17:
        /*006c*/ 	.byte	0x04, 0x12
        /*006e*/ 	.short	(.L_19 - .L_18)
	.align		4
.L_18:
        /*0070*/ 	.word	index@(_Z29computeAccelerationsMapKernelidPdS_S_ii)
        /*0074*/ 	.word	0x00000000


	//----- nvinfo : EIATTR_MIN_STACK_SIZE
	.align		4
.L_19:
        /*0078*/ 	.byte	0x04, 0x12
        /*007a*/ 	.short	(.L_21 - .L_20)
	.align		4
.L_20:
        /*007c*/ 	.word	index@(_Z32computeAccelerationsReduceKerneliPdS_ii)
        /*0080*/ 	.word	0x00000000
.L_21:


//--------------------- .nv.compat                --------------------------
	.section	.nv.compat,"",@"SHT_CUDA_COMPAT_INFO"
	.align	4
        /*0000*/ 	.byte	0x02, 0x09, 0x00, 0x00, 0x02, 0x02, 0x01, 0x00, 0x02, 0x05, 0x05, 0x00, 0x03, 0x07, 0x01, 0x01
        /*0010*/ 	.byte	0x02, 0x03, 0x00, 0x00, 0x02, 0x06, 0x01, 0x00, 0x04, 0x0b, 0x08, 0x00, 0x01, 0x00, 0x00, 0x00
        /*0020*/ 	.byte	0x00, 0x00, 0x00, 0x00


//--------------------- .nv.info._Z12calculatePOTiPdS_ --------------------------
	.section	.nv.info._Z12calculatePOTiPdS_,"",@"SHT_CUDA_INFO"
	.sectionflags	@""
	.align	4


	//----- nvinfo : EIATTR_CUDA_API_VERSION
	.align		4
        /*0000*/ 	.byte	0x04, 0x37
        /*0002*/ 	.short	(.L_23 - .L_22)
.L_22:
        /*0004*/ 	.word	0x00000082


	//----- nvinfo : EIATTR_KPARAM_INFO
	.align		4
.L_23:
        /*0008*/ 	.byte	0x04, 0x17
        /*000a*/ 	.short	(.L_25 - .L_24)
.L_24:
        /*000c*/ 	.word	0x00000000
        /*0010*/ 	.short	0x0002
        /*0012*/ 	.short	0x0010
        /*0014*/ 	.byte	0x00, 0xf5, 0x21, 0x00


	//----- nvinfo : EIATTR_KPARAM_INFO
	.align		4
.L_25:
        /*0018*/ 	.byte	0x04, 0x17
        /*001a*/ 	.short	(.L_27 - .L_26)
.L_26:
        /*001c*/ 	.word	0x00000000
        /*0020*/ 	.short	0x0001
        /*0022*/ 	.short	0x0008
        /*0024*/ 	.byte	0x00, 0xf5, 0x21, 0x00


	//----- nvinfo : EIATTR_KPARAM_INFO
	.align		4
.L_27:
        /*0028*/ 	.byte	0x04, 0x17
        /*002a*/ 	.short	(.L_29 - .L_28)
.L_28:
        /*002c*/ 	.word	0x00000000
        /*0030*/ 	.short	0x0000
        /*0032*/ 	.short	0x0000
        /*0034*/ 	.byte	0x00, 0xf0, 0x11, 0x00


	//----- nvinfo : EIATTR_SPARSE_MMA_MASK
	.align		4
.L_29:
        /*0038*/ 	.byte	0x03, 0x50
        /*003a*/ 	.short	0x0000


	//----- nvinfo : EIATTR_MAXREG_COUNT
	.align		4
        /*003c*/ 	.byte	0x03, 0x1b
        /*003e*/ 	.short	0x00ff


	//----- nvinfo : EIATTR_MERCURY_ISA_VERSION
	.align		4
        /*0040*/ 	.byte	0x03, 0x5f
        /*0042*/ 	.short	0x0101


	//----- nvinfo : EIATTR_VRC_CTA_INIT_COUNT
	.align		4
        /*0044*/ 	.byte	0x02, 0x4a
	.zero		1
	.zero		1


	//----- nvinfo : EIATTR_EXIT_INSTR_OFFSETS
	.align		4
        /*0048*/ 	.byte	0x04, 0x1c
        /*004a*/ 	.short	(.L_31 - .L_30)


	//   ....[0]....
.L_30:
        /*004c*/ 	.word	0x00000060


	//   ....[1]....
        /*0050*/ 	.word	0x000004e0


	//   ....[2]....
        /*0054*/ 	.word	0x000006e0


	//   ....[3]....
        /*0058*/ 	.word	0x00000820


	//   ....[4]....
        /*005c*/ 	.word	0x00000900


	//----- nvinfo : EIATTR_CBANK_PARAM_SIZE
	.align		4
.L_31:
        /*0060*/ 	.byte	0x03, 0x19
        /*0062*/ 	.short	0x0018


	//----- nvinfo : EIATTR_PARAM_CBANK
	.align		4
        /*0064*/ 	.byte	0x04, 0x0a
        /*0066*/ 	.short	(.L_33 - .L_32)
	.align		4
.L_32:
        /*0068*/ 	.word	index@(.nv.constant0._Z12calculatePOTiPdS_)
        /*006c*/ 	.short	0x0380
        /*006e*/ 	.short	0x0018


	//----- nvinfo : EIATTR_SW_WAR
	.align		4
.L_33:
        /*0070*/ 	.byte	0x04, 0x36
        /*0072*/ 	.short	(.L_35 - .L_34)
.L_34:
        /*0074*/ 	.word	0x00000008
.L_35:


//--------------------- .nv.info._Z29computeAccelerationsMapKernelidPdS_S_ii --------------------------
	.section	.nv.info._Z29computeAccelerationsMapKernelidPdS_S_ii,"",@"SHT_CUDA_INFO"
	.sectionflags	@""
	.align	4


	//----- nvinfo : EIATTR_CUDA_API_VERSION
	.align		4
        /*0000*/ 	.byte	0x04, 0x37
        /*0002*/ 	.short	(.L_37 - .L_36)
.L_36:
        /*0004*/ 	.word	0x00000082


	//----- nvinfo : EIATTR_KPARAM_INFO
	.align		4
.L_37:
        /*0008*/ 	.byte	0x04, 0x17
        /*000a*/ 	.short	(.L_39 - .L_38)
.L_38:
        /*000c*/ 	.word	0x00000000
        /*0010*/ 	.short	0x0006
        /*0012*/ 	.short	0x002c
        /*0014*/ 	.byte	0x00, 0xf0, 0x11, 0x00


	//----- nvinfo : EIATTR_KPARAM_INFO
	.align		4
.L_39:
        /*0018*/ 	.byte	0x04, 0x17
        /*001a*/ 	.short	(.L_41 - .L_40)
.L_40:
        /*001c*/ 	.word	0x00000000
        /*0020*/ 	.short	0x0005
        /*0022*/ 	.short	0x0028
        /*0024*/ 	.byte	0x00, 0xf0, 0x11, 0x00


	//----- nvinfo : EIATTR_KPARAM_INFO
	.align		4
.L_41:
        /*0028*/ 	.byte	0x04, 0x17
        /*002a*/ 	.short	(.L_43 - .L_42)
.L_42:
        /*002c*/ 	.word	0x00000000
        /*0030*/ 	.short	0x0004
        /*0032*/ 	.short	0x0020
        /*0034*/ 	.byte	0x00, 0xf5, 0x21, 0x00


	//----- nvinfo : EIATTR_KPARAM_INFO
	.align		4
.L_43:
        /*0038*/ 	.byte	0x04, 0x17
        /*003a*/ 	.short	(.L_45 - .L_44)
.L_44:
        /*003c*/ 	.word	0x00000000
        /*0040*/ 	.short	0x0003
        /*0042*/ 	.short	0x0018
        /*0044*/ 	.byte	0x00, 0xf5, 0x21, 0x00


	//----- nvinfo : EIATTR_KPARAM_INFO
	.align		4
.L_45:
        /*0048*/ 	.byte	0x04, 0x17
        /*004a*/ 	.short	(.L_47 - .L_46)
.L_46:
        /*004c*/ 	.word	0x00000000
        /*0050*/ 	.short	0x0002
        /*0052*/ 	.short	0x0010
        /*0054*/ 	.byte	0x00, 0xf5, 0x21, 0x00


	//----- nvinfo : EIATTR_KPARAM_INFO
	.align		4
.L_47:
        /*0058*/ 	.byte	0x04, 0x17
        /*005a*/ 	.short	(.L_49 - .L_48)
.L_48:
        /*005c*/ 	.word	0x00000000
        /*0060*/ 	.short	0x0001
        /*0062*/ 	.short	0x0008
        /*0064*/ 	.byte	0x00, 0xf0, 0x21, 0x00


	//----- nvinfo : EIATTR_KPARAM_INFO
	.align		4
.L_49:
        /*0068*/ 	.byte	0x04, 0x17
        /*006a*/ 	.short	(.L_51 - .L_50)
.L_50:
        /*006c*/ 	.word	0x00000000
        /*0070*/ 	.short	0x0000
        /*0072*/ 	.short	0x0000
        /*0074*/ 	.byte	0x00, 0xf0, 0x11, 0x00


	//----- nvinfo : EIATTR_SPARSE_MMA_MASK
	.align		4
.L_51:
        /*0078*/ 	.byte	0x03, 0x50
        /*007a*/ 	.short	0x0000


	//----- nvinfo : EIATTR_MAXREG_COUNT
	.align		4
        /*007c*/ 	.byte	0x03, 0x1b
        /*007e*/ 	.short	0x00ff


	//----- nvinfo : EIATTR_MERCURY_ISA_VERSION
	.align		4
        /*0080*/ 	.byte	0x03, 0x5f
        /*0082*/ 	.short	0x0101


	//----- nvinfo : EIATTR_VRC_CTA_INIT_COUNT
	.align		4
        /*0084*/ 	.byte	0x02, 0x4a
	.zero		1
	.zero		1


	//----- nvinfo : EIATTR_EXIT_INSTR_OFFSETS
	.align		4
        /*0088*/ 	.byte	0x04, 0x1c
        /*008a*/ 	.short	(.L_53 - .L_52)


	//   ....[0]....
.L_52:
        /*008c*/ 	.word	0x00000080


	//   ....[1]....
        /*0090*/ 	.word	0x000000b0


	//   ....[2]....
        /*0094*/ 	.word	0x000009d0


	//   ....[3]....
        /*0098*/ 	.word	0x00001620


	//----- nvinfo : EIATTR_CRS_STACK_SIZE
	.align		4
.L_53:
        /*009c*/ 	.byte	0x04, 0x1e
        /*009e*/ 	.short	(.L_55 - .L_54)
.L_54:
        /*00a0*/ 	.word	0x00000000


	//----- nvinfo : EIATTR_CBANK_PARAM_SIZE
	.align		4
.L_55:
        /*00a4*/ 	.byte	0x03, 0x19
        /*00a6*/ 	.short	0x0030


	//----- nvinfo : EIATTR_PARAM_CBANK
	.align		4
        /*00a8*/ 	.byte	0x04, 0x0a
        /*00aa*/ 	.short	(.L_57 - .L_56)
	.align		4
.L_56:
        /*00ac*/ 	.word	index@(.nv.constant0._Z29computeAccelerationsMapKernelidPdS_S_ii)
        /*00b0*/ 	.short	0x0380
        /*00b2*/ 	.short	0x0030


	//----- nvinfo : EIATTR_SW_WAR
	.align		4
.L_57:
        /*00b4*/ 	.byte	0x04, 0x36
        /*00b6*/ 	.short	(.L_59 - .L_58)
.L_58:
        /*00b8*/ 	.word	0x00000008
.L_59:


//--------------------- .nv.info._Z32computeAccelerationsReduceKerneliPdS_ii --------------------------
	.section	.nv.info._Z32computeAccelerationsReduceKerneliPdS_ii,"",@"SHT_CUDA_INFO"
	.sectionflags	@""
	.align	4


	//----- nvinfo : EIATTR_CUDA_API_VERSION
	.align		4
        /*0000*/ 	.byte	0x04, 0x37
        /*0002*/ 	.short	(.L_61 - .L_60)
.L_60:
        /*0004*/ 	.word	0x00000082


	//----- nvinfo : EIATTR_KPARAM_INFO
	.align		4
.L_61:
        /*0008*/ 	.byte	0x04, 0x17
        /*000a*/ 	.short	(.L_63 - .L_62)
.L_62:
        /*000c*/ 	.word	0x00000000
        /*0010*/ 	.short	0x0004
        /*0012*/ 	.short	0x001c
        /*0014*/ 	.byte	0x00, 0xf0, 0x11, 0x00


	//----- nvinfo : EIATTR_KPARAM_INFO
	.align		4
.L_63:
        /*0018*/ 	.byte	0x04, 0x17
        /*001a*/ 	.short	(.L_65 - .L_64)
.L_64:
        /*001c*/ 	.word	0x00000000
        /*0020*/ 	.short	0x0003
        /*0022*/ 	.short	0x0018
        /*0024*/ 	.byte	0x00, 0xf0, 0x11, 0x00


	//----- nvinfo : EIATTR_KPARAM_INFO
	.align		4
.L_65:
        /*0028*/ 	.byte	0x04, 0x17
        /*002a*/ 	.short	(.L_67 - .L_66)
.L_66:
        /*002c*/ 	.word	0x00000000
        /*0030*/ 	.short	0x0002
        /*0032*/ 	.short	0x0010
        /*0034*/ 	.byte	0x00, 0xf5, 0x21, 0x00


	//----- nvinfo : EIATTR_KPARAM_INFO
	.align		4
.L_67:
        /*0038*/ 	.byte	0x04, 0x17
        /*003a*/ 	.short	(.L_69 - .L_68)
.L_68:
        /*003c*/ 	.word	0x00000000
        /*0040*/ 	.short	0x0001
        /*0042*/ 	.short	0x0008
        /*0044*/ 	.byte	0x00, 0xf5, 0x21, 0x00


	//----- nvinfo : EIATTR_KPARAM_INFO
	.align		4
.L_69:
        /*0048*/ 	.byte	0x04, 0x17
        /*004a*/ 	.short	(.L_71 - .L_70)
.L_70:
        /*004c*/ 	.word	0x00000000
        /*0050*/ 	.short	0x0000
        /*0052*/ 	.short	0x0000
        /*0054*/ 	.byte	0x00, 0xf0, 0x11, 0x00


	//----- nvinfo : EIATTR_SPARSE_MMA_MASK
	.align		4
.L_71:
        /*0058*/ 	.byte	0x03, 0x50
        /*005a*/ 	.short	0x0000


	//----- nvinfo : EIATTR_MAXREG_COUNT
	.align		4
        /*005c*/ 	.byte	0x03, 0x1b
        /*005e*/ 	.short	0x00ff


	//----- nvinfo : EIATTR_MERCURY_ISA_VERSION
	.align		4
        /*0060*/ 	.byte	0x03, 0x5f
        /*0062*/ 	.short	0x0101


	//----- nvinfo : EIATTR_VRC_CTA_INIT_COUNT
	.align		4
        /*0064*/ 	.byte	0x02, 0x4a
	.zero		1
	.zero		1


	//----- nvinfo : EIATTR_EXIT_INSTR_OFFSETS
	.align		4
        /*0068*/ 	.byte	0x04, 0x1c
        /*006a*/ 	.short	(.L_73 - .L_72)


	//   ....[0]....
.L_72:
        /*006c*/ 	.word	0x00000070


	//   ....[1]....
        /*0070*/ 	.word	0x000007e0


	//----- nvinfo : EIATTR_CRS_STACK_SIZE
	.align		4
.L_73:
        /*0074*/ 	.byte	0x04, 0x1e
        /*0076*/ 	.short	(.L_75 - .L_74)
.L_74:
        /*0078*/ 	.word	0x00000000


	//----- nvinfo : EIATTR_CBANK_PARAM_SIZE
	.align		4
.L_75:
        /*007c*/ 	.byte	0x03, 0x19
        /*007e*/ 	.short	0x0020


	//----- nvinfo : EIATTR_PARAM_CBANK
	.align		4
        /*0080*/ 	.byte	0x04, 0x0a
        /*0082*/ 	.short	(.L_77 - .L_76)
	.align		4
.L_76:
        /*0084*/ 	.word	index@(.nv.constant0._Z32computeAccelerationsReduceKerneliPdS_ii)
        /*0088*/ 	.short	0x0380
        /*008a*/ 	.short	0x0020


	//----- nvinfo : EIATTR_SW_WAR
	.align		4
.L_77:
        /*008c*/ 	.byte	0x04, 0x36
        /*008e*/ 	.short	(.L_79 - .L_78)
.L_78:
        /*0090*/ 	.word	0x00000008
.L_79:


//--------------------- .nv.callgraph             --------------------------
	.section	.nv.callgraph,"",@"SHT_CUDA_CALLGRAPH"
	.align	4
	.sectionentsize	8
	.align		4
        /*0000*/ 	.word	0x00000000
	.align		4
        /*0004*/ 	.word	0xffffffff
	.align		4
        /*0008*/ 	.word	0x00000000
	.align		4
        /*000c*/ 	.word	0xfffffffe
	.align		4
        /*0010*/ 	.word	0x00000000
	.align		4
        /*0014*/ 	.word	0xfffffffd
	.align		4
        /*0018*/ 	.word	0x00000000
	.align		4
        /*001c*/ 	.word	0xfffffffc


//--------------------- .text._Z12calculatePOTiPdS_ --------------------------
	.section	.text._Z12calculatePOTiPdS_,"ax",@progbits
	.align	128
        .global         _Z12calculatePOTiPdS_
        .type           _Z12calculatePOTiPdS_,@function
        .size           _Z12calculatePOTiPdS_,(.L_x_51 - _Z12calculatePOTiPdS_)
        .other          _Z12calculatePOTiPdS_,@"STO_CUDA_ENTRY STV_DEFAULT"
_Z12calculatePOTiPdS_:
.text._Z12calculatePOTiPdS_:
[----:B------:R-:W-:Y:S08]  /*0000*/  LDC R1, c[0x0][0x37c] ;  /* 0x0000df00ff017b82 */ /* 0x000ff00000000800 */
[----:B------:R-:W0:Y:S01]  /*0010*/  LDC R4, c[0x0][0x380] ;  /* 0x0000e000ff047b82 */ /* 0x000e220000000800 */
[----:B------:R-:W1:Y:S07]  /*0020*/  LDCU.64 UR6, c[0x0][0x358] ;  /* 0x00006b00ff0677ac */ /* 0x000e6e0008000a00 */
[----:B------:R-:W1:Y:S01]  /*0030*/  LDC.64 R2, c[0x0][0x390] ;  /* 0x0000e400ff027b82 */ /* 0x000e620000000a00 */
[----:B0-----:R-:W-:Y:S01]  /*0040*/  ISETP.GE.AND P0, PT, R4, 0x2, PT ;  /* 0x000000020400780c */ /* 0x001fe20003f06270 */
[----:B-1----:R0:W-:-:S12]  /*0050*/  STG.E.64 desc[UR6][R2.64], RZ ;  /* 0x000000ff02007986 */ /* 0x0021d8000c101b06 */
[----:B------:R-:W-:Y:S05]  /*0060*/  @!P0 EXIT ;  /* 0x000000000000894d */ /* 0x000fea0003800000 */
[C---:B------:R-:W-:Y:S01]  /*0070*/  VIADD R0, R4.reuse, 0xffffffff ;  /* 0xffffffff04007836 */ /* 0x040fe20000000000 */
[----:B------:R-:W-:Y:S01]  /*0080*/  CS2R R8, SRZ ;  /* 0x0000000000087805 */ /* 0x000fe2000001ff00 */
[----:B------:R-:W-:Y:S02]  /*0090*/  VIADD R4, R4, 0xfffffffe ;  /* 0xfffffffe04047836 */ /* 0x000fe40000000000 */
[----:B------:R-:W-:Y:S01]  /*00a0*/  IMAD.MOV.U32 R6, RZ, RZ, RZ ;  /* 0x000000ffff067224 */ /* 0x000fe200078e00ff */
[----:B------:R-:W-:Y:S02]  /*00b0*/  LOP3.LUT R18, R0, 0xf, RZ, 0xc0, !PT ;  /* 0x0000000f00127812 */ /* 0x000fe400078ec0ff */
[----:B------:R-:W-:Y:S02]  /*00c0*/  ISETP.GE.U32.AND P1, PT, R4, 0xf, PT ;  /* 0x0000000f0400780c */ /* 0x000fe40003f26070 */
[----:B------:R-:W-:-:S11]  /*00d0*/  ISETP.NE.AND P0, PT, R18, RZ, PT ;  /* 0x000000ff1200720c */ /* 0x000fd60003f05270 */
[----:B------:R-:W-:Y:S05]  /*00e0*/  @!P1 BRA `(.L_x_0) ;  /* 0x0000000000fc9947 */ /* 0x000fea0003800000 */
[----:B------:R-:W1:Y:S01]  /*00f0*/  LDCU.64 UR4, c[0x0][0x388] ;  /* 0x00007100ff0477ac */ /* 0x000e620008000a00 */
[----:B------:R-:W-:Y:S02]  /*0100*/  LOP3.LUT R6, R0, 0xfffffff0, RZ, 0xc0, !PT ;  /* 0xfffffff000067812 */ /* 0x000fe400078ec0ff */
[----:B------:R-:W-:-:S03]  /*0110*/  CS2R R8, SRZ ;  /* 0x0000000000087805 */ /* 0x000fc6000001ff00 */
[----:B------:R-:W-:Y:S01]  /*0120*/  IMAD.MOV R7, RZ, RZ, -R6 ;  /* 0x000000ffff077224 */ /* 0x000fe200078e0a06 */
[----:B-1----:R-:W-:-:S04]  /*0130*/  UIADD3 UR4, UP0, UPT, UR4, 0x40, URZ ;  /* 0x0000004004047890 */ /* 0x002fc8000ff1e0ff */
[----:B------:R-:W-:Y:S02]  /*0140*/  UIADD3.X UR5, UPT, UPT, URZ, UR5, URZ, UP0, !UPT ;  /* 0x00000005ff057290 */ /* 0x000fe400087fe4ff */
[----:B------:R-:W-:-:S04]  /*0150*/  IMAD.U32 R10, RZ, RZ, UR4 ;  /* 0x00000004ff0a7e24 */ /* 0x000fc8000f8e00ff */
[----:B------:R-:W-:-:S07]  /*0160*/  MOV R11, UR5 ;  /* 0x00000005000b7c02 */ /* 0x000fce0008000f00 */
.L_x_1:
[----:B------:R-:W-:Y:S02]  /*0170*/  IMAD.MOV.U32 R4, RZ, RZ, R10 ;  /* 0x000000ffff047224 */ /* 0x000fe400078e000a */
[----:B------:R-:W-:-:S05]  /*0180*/  IMAD.MOV.U32 R5, RZ, RZ, R11 ;  /* 0x000000ffff057224 */ /* 0x000fca00078e000b */
[----:B------:R-:W2:Y:S02]  /*0190*/  LDG.E.64 R10, desc[UR6][R4.64+-0x40] ;  /* 0xffffc006040a7981 */ /* 0x000ea4000c1e1b00 */
[----:B--2---:R-:W-:-:S07]  /*01a0*/  DADD R10, R10, R8 ;  /* 0x000000000a0a7229 */ /* 0x004fce0000000008 */
[----:B------:R1:W-:Y:S04]  /*01b0*/  STG.E.64 desc[UR6][R2.64], R10 ;  /* 0x0000000a02007986 */ /* 0x0003e8000c101b06 */
[----:B---3--:R-:W2:Y:S02]  /*01c0*/  LDG.E.64 R8, desc[UR6][R4.64+-0x38] ;  /* 0xffffc80604087981 */ /* 0x008ea4000c1e1b00 */
[----:B--2---:R-:W-:-:S07]  /*01d0*/  DADD R8, R10, R8 ;  /* 0x000000000a087229 */ /* 0x004fce0000000008 */
[----:B------:R2:W-:Y:S04]  /*01e0*/  STG.E.64 desc[UR6][R2.64], R8 ;  /* 0x0000000802007986 */ /* 0x0005e8000c101b06 */
[----:B------:R-:W3:Y:S02]  /*01f0*/  LDG.E.64 R12, desc[UR6][R4.64+-0x30] ;  /* 0xffffd006040c7981 */ /* 0x000ee4000c1e1b00 */
[----:B---3--:R-:W-:-:S07]  /*0200*/  DADD R12, R8, R12 ;  /* 0x00000000080c7229 */ /* 0x008fce000000000c */
[----:B------:R3:W-:Y:S04]  /*0210*/  STG.E.64 desc[UR6][R2.64], R12 ;  /* 0x0000000c02007986 */ /* 0x0007e8000c101b06 */
[----:B------:R-:W4:Y:S02]  /*0220*/  LDG.E.64 R14, desc[UR6][R4.64+-0x28] ;  /* 0xffffd806040e7981 */ /* 0x000f24000c1e1b00 */
[----:B----4-:R-:W-:-:S07]  /*0230*/  DADD R14, R12, R14 ;  /* 0x000000000c0e7229 */ /* 0x010fce000000000e */
[----:B------:R4:W-:Y:S04]  /*0240*/  STG.E.64 desc[UR6][R2.64], R14 ;  /* 0x0000000e02007986 */ /* 0x0009e8000c101b06 */
[----:B------:R-:W5:Y:S02]  /*0250*/  LDG.E.64 R16, desc[UR6][R4.64+-0x20] ;  /* 0xffffe00604107981 */ /* 0x000f64000c1e1b00 */
[----:B-----5:R-:W-:-:S07]  /*0260*/  DADD R16, R14, R16 ;  /* 0x000000000e107229 */ /* 0x020fce0000000010 */
[----:B------:R5:W-:Y:S04]  /*0270*/  STG.E.64 desc[UR6][R2.64], R16 ;  /* 0x0000001002007986 */ /* 0x000be8000c101b06 */
[----:B-1----:R-:W2:Y:S02]  /*0280*/  LDG.E.64 R10, desc[UR6][R4.64+-0x18] ;  /* 0xffffe806040a7981 */ /* 0x002ea4000c1e1b00 */
[----:B--2---:R-:W-:-:S07]  /*0290*/  DADD R10, R16, R10 ;  /* 0x00000000100a7229 */ /* 0x004fce000000000a */
[----:B------:R1:W-:Y:S04]  /*02a0*/  STG.E.64 desc[UR6][R2.64], R10 ;  /* 0x0000000a02007986 */ /* 0x0003e8000c101b06 */
[----:B------:R-:W2:Y:S02]  /*02b0*/  LDG.E.64 R8, desc[UR6][R4.64+-0x10] ;  /* 0xfffff00604087981 */ /* 0x000ea4000c1e1b00 */
[----:B--2---:R-:W-:-:S07]  /*02c0*/  DADD R8, R10, R8 ;  /* 0x000000000a087229 */ /* 0x004fce0000000008 */
[----:B------:R2:W-:Y:S04]  /*02d0*/  STG.E.64 desc[UR6][R2.64], R8 ;  /* 0x0000000802007986 */ /* 0x0005e8000c101b06 */
[----:B---3--:R-:W3:Y:S02]  /*02e0*/  LDG.E.64 R12, desc[UR6][R4.64+-0x8] ;  /* 0xfffff806040c7981 */ /* 0x008ee4000c1e1b00 */
[----:B---3--:R-:W-:-:S07]  /*02f0*/  DADD R12, R8, R12 ;  /* 0x00000000080c7229 */ /* 0x008fce000000000c */
[----:B------:R3:W-:Y:S04]  /*0300*/  STG.E.64 desc[UR6][R2.64], R12 ;  /* 0x0000000c02007986 */ /* 0x0007e8000c101b06 */
[----:B----4-:R-:W4:Y:S02]  /*0310*/  LDG.E.64 R14, desc[UR6][R4.64] ;  /* 0x00000006040e7981 */ /* 0x010f24000c1e1b00 */
[----:B----4-:R-:W-:-:S07]  /*0320*/  DADD R14, R12, R14 ;  /* 0x000000000c0e7229 */ /* 0x010fce000000000e */
[----:B------:R4:W-:Y:S04]  /*0330*/  STG.E.64 desc[UR6][R2.64], R14 ;  /* 0x0000000e02007986 */ /* 0x0009e8000c101b06 */
[----:B-----5:R-:W5:Y:S02]  /*0340*/  LDG.E.64 R16, desc[UR6][R4.64+0x8] ;  /* 0x0000080604107981 */ /* 0x020f64000c1e1b00 */
        /* <DEDUP_REMOVED lines=14> */
[----:B-----5:R-:W4:Y:S01]  /*0430*/  LDG.E.64 R16, desc[UR6][R4.64+0x30] ;  /* 0x0000300604107981 */ /* 0x020f22000c1e1b00 */
[----:B------:R-:W-:Y:S01]  /*0440*/  VIADD R7, R7, 0x10 ;  /* 0x0000001007077836 */ /* 0x000fe20000000000 */
[----:B----4-:R-:W-:-:S07]  /*0450*/  DADD R16, R14, R16 ;  /* 0x000000000e107229 */ /* 0x010fce0000000010 */
[----:B------:R3:W-:Y:S04]  /*0460*/  STG.E.64 desc[UR6][R2.64], R16 ;  /* 0x0000001002007986 */ /* 0x0007e8000c101b06 */
[----:B-1----:R-:W2:Y:S01]  /*0470*/  LDG.E.64 R10, desc[UR6][R4.64+0x38] ;  /* 0x00003806040a7981 */ /* 0x002ea2000c1e1b00 */
[----:B------:R-:W-:Y:S01]  /*0480*/  ISETP.NE.AND P1, PT, R7, RZ, PT ;  /* 0x000000ff0700720c */ /* 0x000fe20003f25270 */
[----:B--2---:R-:W-:Y:S01]  /*0490*/  DADD R8, R16, R10 ;  /* 0x0000000010087229 */ /* 0x004fe2000000000a */
[----:B------:R-:W-:-:S06]  /*04a0*/  IADD3 R10, P2, PT, R4, 0x80, RZ ;  /* 0x00000080040a7810 */ /* 0x000fcc0007f5e0ff */
[----:B------:R3:W-:Y:S01]  /*04b0*/  STG.E.64 desc[UR6][R2.64], R8 ;  /* 0x0000000802007986 */ /* 0x0007e2000c101b06 */
[----:B------:R-:W-:-:S04]  /*04c0*/  IMAD.X R11, RZ, RZ, R5, P2 ;  /* 0x000000ffff0b7224 */ /* 0x000fc800010e0605 */
[----:B------:R-:W-:Y:S05]  /*04d0*/  @P1 BRA `(.L_x_1) ;  /* 0xfffffffc00241947 */ /* 0x000fea000383ffff */
.L_x_0:
[----:B------:R-:W-:Y:S05]  /*04e0*/  @!P0 EXIT ;  /* 0x000000000000894d */ /* 0x000fea0003800000 */
[----:B------:R-:W-:Y:S02]  /*04f0*/  ISETP.GE.U32.AND P0, PT, R18, 0x8, PT ;  /* 0x000000081200780c */ /* 0x000fe40003f06070 */
[----:B------:R-:W-:-:S04]  /*0500*/  LOP3.LUT R7, R0, 0x7, RZ, 0xc0, !PT ;  /* 0x0000000700077812 */ /* 0x000fc800078ec0ff */
[----:B------:R-:W-:-:S07]  /*0510*/  ISETP.NE.AND P1, PT, R7, RZ, PT ;  /* 0x000000ff0700720c */ /* 0x000fce0003f25270 */
[----:B------:R-:W-:Y:S06]  /*0520*/  @!P0 BRA `(.L_x_2) ;  /* 0x00000000006c8947 */ /* 0x000fec0003800000 */
[----:B------:R-:W1:Y:S02]  /*0530*/  LDC.64 R4, c[0x0][0x388] ;  /* 0x0000e200ff047b82 */ /* 0x000e640000000a00 */
[----:B-1----:R-:W-:-:S05]  /*0540*/  IMAD.WIDE.U32 R4, R6, 0x8, R4 ;  /* 0x0000000806047825 */ /* 0x002fca00078e0004 */
        /* <DEDUP_REMOVED lines=15> */
[----:B-1----:R-:W5:Y:S02]  /*0640*/  LDG.E.64 R10, desc[UR6][R4.64+0x28] ;  /* 0x00002806040a7981 */ /* 0x002f64000c1e1b00 */
[----:B-----5:R-:W-:-:S07]  /*0650*/  DADD R10, R16, R10 ;  /* 0x00000000100a7229 */ /* 0x020fce000000000a */
[----:B------:R4:W-:Y:S04]  /*0660*/  STG.E.64 desc[UR6][R2.64], R10 ;  /* 0x0000000a02007986 */ /* 0x0009e8000c101b06 */
[----:B--2---:R-:W3:Y:S02]  /*0670*/  LDG.E.64 R8, desc[UR6][R4.64+0x30] ;  /* 0x0000300604087981 */ /* 0x004ee4000c1e1b00 */
[----:B---3--:R-:W-:-:S07]  /*0680*/  DADD R12, R10, R8 ;  /* 0x000000000a0c7229 */ /* 0x008fce0000000008 */
[----:B------:R4:W-:Y:S04]  /*0690*/  STG.E.64 desc[UR6][R2.64], R12 ;  /* 0x0000000c02007986 */ /* 0x0009e8000c101b06 */
[----:B------:R-:W2:Y:S01]  /*06a0*/  LDG.E.64 R8, desc[UR6][R4.64+0x38] ;  /* 0x0000380604087981 */ /* 0x000ea2000c1e1b00 */
[----:B------:R-:W-:Y:S01]  /*06b0*/  IADD3 R6, PT, PT, R6, 0x8, RZ ;  /* 0x0000000806067810 */ /* 0x000fe20007ffe0ff */
[----:B--2---:R-:W-:-:S07]  /*06c0*/  DADD R8, R12, R8 ;  /* 0x000000000c087229 */ /* 0x004fce0000000008 */
[----:B------:R4:W-:Y:S04]  /*06d0*/  STG.E.64 desc[UR6][R2.64], R8 ;  /* 0x0000000802007986 */ /* 0x0009e8000c101b06 */
.L_x_2:
[----:B------:R-:W-:Y:S05]  /*06e0*/  @!P1 EXIT ;  /* 0x000000000000994d */ /* 0x000fea0003800000 */
[----:B------:R-:W-:Y:S02]  /*06f0*/  ISETP.GE.U32.AND P0, PT, R7, 0x4, PT ;  /* 0x000000040700780c */ /* 0x000fe40003f06070 */
[----:B------:R-:W-:-:S04]  /*0700*/  LOP3.LUT R0, R0, 0x3, RZ, 0xc0, !PT ;  /* 0x0000000300007812 */ /* 0x000fc800078ec0ff */
[----:B------:R-:W-:-:S07]  /*0710*/  ISETP.NE.AND P1, PT, R0, RZ, PT ;  /* 0x000000ff0000720c */ /* 0x000fce0003f25270 */
[----:B------:R-:W-:Y:S06]  /*0720*/  @!P0 BRA `(.L_x_3) ;  /* 0x00000000003c8947 */ /* 0x000fec0003800000 */
[----:B------:R-:W3:Y:S02]  /*0730*/  LDC.64 R4, c[0x0][0x388] ;  /* 0x0000e200ff047b82 */ /* 0x000ee40000000a00 */
[----:B---34-:R-:W-:-:S05]  /*0740*/  IMAD.WIDE.U32 R14, R6, 0x8, R4 ;  /* 0x00000008060e7825 */ /* 0x018fca00078e0004 */
[----:B------:R-:W2:Y:S02]  /*0750*/  LDG.E.64 R4, desc[UR6][R14.64] ;  /* 0x000000060e047981 */ /* 0x000ea4000c1e1b00 */
[----:B--2---:R-:W-:-:S07]  /*0760*/  DADD R4, R8, R4 ;  /* 0x0000000008047229 */ /* 0x004fce0000000004 */
[----:B------:R1:W-:Y:S04]  /*0770*/  STG.E.64 desc[UR6][R2.64], R4 ;  /* 0x0000000402007986 */ /* 0x0003e8000c101b06 */
[----:B------:R-:W2:Y:S02]  /*0780*/  LDG.E.64 R8, desc[UR6][R14.64+0x8] ;  /* 0x000008060e087981 */ /* 0x000ea4000c1e1b00 */
[----:B--2---:R-:W-:-:S07]  /*0790*/  DADD R10, R4, R8 ;  /* 0x00000000040a7229 */ /* 0x004fce0000000008 */
[----:B------:R1:W-:Y:S04]  /*07a0*/  STG.E.64 desc[UR6][R2.64], R10 ;  /* 0x0000000a02007986 */ /* 0x0003e8000c101b06 */
[----:B------:R-:W2:Y:S02]  /*07b0*/  LDG.E.64 R8, desc[UR6][R14.64+0x10] ;  /* 0x000010060e087981 */ /* 0x000ea4000c1e1b00 */
[----:B--2---:R-:W-:-:S07]  /*07c0*/  DADD R12, R10, R8 ;  /* 0x000000000a0c7229 */ /* 0x004fce0000000008 */
[----:B------:R1:W-:Y:S04]  /*07d0*/  STG.E.64 desc[UR6][R2.64], R12 ;  /* 0x0000000c02007986 */ /* 0x0003e8000c101b06 */
[----:B------:R-:W2:Y:S01]  /*07e0*/  LDG.E.64 R8, desc[UR6][R14.64+0x18] ;  /* 0x000018060e087981 */ /* 0x000ea2000c1e1b00 */
[----:B------:R-:W-:Y:S01]  /*07f0*/  VIADD R6, R6, 0x4 ;  /* 0x0000000406067836 */ /* 0x000fe20000000000 */
[----:B--2---:R-:W-:-:S07]  /*0800*/  DADD R8, R12, R8 ;  /* 0x000000000c087229 */ /* 0x004fce0000000008 */
[----:B------:R1:W-:Y:S04]  /*0810*/  STG.E.64 desc[UR6][R2.64], R8 ;  /* 0x0000000802007986 */ /* 0x0003e8000c101b06 */
.L_x_3:
[----:B------:R-:W-:Y:S05]  /*0820*/  @!P1 EXIT ;  /* 0x000000000000994d */ /* 0x000fea0003800000 */
[----:B-1----:R-:W1:Y:S01]  /*0830*/  LDC.64 R4, c[0x0][0x388] ;  /* 0x0000e200ff047b82 */ /* 0x002e620000000a00 */
[----:B------:R-:W-:Y:S02]  /*0840*/  IMAD.MOV R0, RZ, RZ, -R0 ;  /* 0x000000ffff007224 */ /* 0x000fe400078e0a00 */
[----:B-1----:R-:W-:-:S07]  /*0850*/  IMAD.WIDE.U32 R6, R6, 0x8, R4 ;  /* 0x0000000806067825 */ /* 0x002fce00078e0004 */
.L_x_4:
[----:B------:R-:W-:Y:S01]  /*0860*/  IMAD.MOV.U32 R4, RZ, RZ, R6 ;  /* 0x000000ffff047224 */ /* 0x000fe200078e0006 */
[----:B------:R-:W-:-:S06]  /*0870*/  MOV R5, R7 ;  /* 0x0000000700057202 */ /* 0x000fcc0000000f00 */
[----:B------:R-:W3:Y:S01]  /*0880*/  LDG.E.64 R4, desc[UR6][R4.64] ;  /* 0x0000000604047981 */ /* 0x000ee2000c1e1b00 */
[----:B------:R-:W-:Y:S01]  /*0890*/  VIADD R0, R0, 0x1 ;  /* 0x0000000100007836 */ /* 0x000fe20000000000 */
[----:B------:R-:W-:-:S04]  /*08a0*/  IADD3 R6, P1, PT, R6, 0x8, RZ ;  /* 0x0000000806067810 */ /* 0x000fc80007f3e0ff */
[----:B------:R-:W-:Y:S01]  /*08b0*/  ISETP.NE.AND P0, PT, R0, RZ, PT ;  /* 0x000000ff0000720c */ /* 0x000fe20003f05270 */
[----:B------:R-:W-:Y:S01]  /*08c0*/  IMAD.X R7, RZ, RZ, R7, P1 ;  /* 0x000000ffff077224 */ /* 0x000fe200008e0607 */
[----:B-1-34-:R-:W-:-:S07]  /*08d0*/  DADD R8, R4, R8 ;  /* 0x0000000004087229 */ /* 0x01afce0000000008 */
[----:B------:R1:W-:Y:S04]  /*08e0*/  STG.E.64 desc[UR6][R2.64], R8 ;  /* 0x0000000802007986 */ /* 0x0003e8000c101b06 */
[----:B------:R-:W-:Y:S05]  /*08f0*/  @P0 BRA `(.L_x_4) ;  /* 0xfffffffc00d80947 */ /* 0x000fea000383ffff */
[----:B------:R-:W-:Y:S05]  /*0900*/  EXIT ;  /* 0x000000000000794d */ /* 0x000fea0003800000 */
.L_x_5:
[----:B------:R-:W-:-:S00]  /*0910*/  BRA `(.L_x_5) ;  /* 0xfffffffc00fc7947 */ /* 0x000fc0000383ffff */
[----:B------:R-:W-:-:S00]  /*0920*/  NOP ;  /* 0x0000000000007918 */ /* 0x000fc00000000000 */
        /* <DEDUP_REMOVED lines=13> */
.L_x_51:


//--------------------- .text._Z29computeAccelerationsMapKernelidPdS_S_ii --------------------------
	.section	.text._Z29computeAccelerationsMapKernelidPdS_S_ii,"ax",@progbits
	.align	128
        .global         _Z29computeAccelerationsMapKernelidPdS_S_ii
        .type           _Z29computeAccelerationsMapKernelidPdS_S_ii,@function
        .size           _Z29computeAccelerationsMapKernelidPdS_S_ii,(.L_x_50 - _Z29computeAccelerationsMapKernelidPdS_S_ii)
        .other          _Z29computeAccelerationsMapKernelidPdS_S_ii,@"STO_CUDA_ENTRY STV_DEFAULT"
_Z29computeAccelerationsMapKernelidPdS_S_ii:
.text._Z29computeAccelerationsMapKernelidPdS_S_ii:
[----:B------:R-:W-:Y:S01]  /*0000*/  LDC R1, c[0x0][0x37c] ;  /* 0x0000df00ff017b82 */ /* 0x000fe20000000800 */
[----:B------:R-:W0:Y:S07]  /*0010*/  S2R R3, SR_TID.X ;  /* 0x0000000000037919 */ /* 0x000e2e0000002100 */
[----:B------:R-:W0:Y:S08]  /*0020*/  S2UR UR4, SR_CTAID.X ;  /* 0x00000000000479c3 */ /* 0x000e300000002500 */
[----:B------:R-:W0:Y:S08]  /*0030*/  LDC R0, c[0x0][0x360] ;  /* 0x0000d800ff007b82 */ /* 0x000e300000000800 */
[----:B------:R-:W1:Y:S01]  /*0040*/  LDC R5, c[0x0][0x380] ;  /* 0x0000e000ff057b82 */ /* 0x000e620000000800 */
[----:B0-----:R-:W-:-:S02]  /*0050*/  IMAD R0, R0, UR4, R3 ;  /* 0x0000000400007c24 */ /* 0x001fc4000f8e0203 */
[----:B-1----:R-:W-:-:S05]  /*0060*/  VIADD R3, R5, 0xffffffff ;  /* 0xffffffff05037836 */ /* 0x002fca0000000000 */
[----:B------:R-:W-:-:S13]  /*0070*/  ISETP.GE.AND P0, PT, R0, R3, PT ;  /* 0x000000030000720c */ /* 0x000fda0003f06270 */
[----:B------:R-:W-:Y:S05]  /*0080*/  @P0 EXIT ;  /* 0x000000000000094d */ /* 0x000fea0003800000 */
[----:B------:R-:W-:-:S04]  /*0090*/  IADD3 R3, PT, PT, -R0, -0x2, R5 ;  /* 0xfffffffe00037810 */ /* 0x000fc80007ffe105 */
[----:B------:R-:W-:-:S13]  /*00a0*/  ISETP.GE.AND P0, PT, R3, RZ, PT ;  /* 0x000000ff0300720c */ /* 0x000fda0003f06270 */
[----:B------:R-:W-:Y:S05]  /*00b0*/  @!P0 EXIT ;  /* 0x000000000000894d */ /* 0x000fea0003800000 */
[C---:B------:R-:W-:Y:S01]  /*00c0*/  ISETP.GT.AND P0, PT, R5.reuse, RZ, PT ;  /* 0x000000ff0500720c */ /* 0x040fe20003f04270 */
[----:B------:R-:W0:Y:S01]  /*00d0*/  LDCU.64 UR4, c[0x0][0x358] ;  /* 0x00006b00ff0477ac */ /* 0x000e220008000a00 */
[----:B------:R-:W-:Y:S01]  /*00e0*/  IMAD R0, R5, 0x3, RZ ;  /* 0x0000000305007824 */ /* 0x000fe200078e02ff */
[----:B------:R-:W1:Y:S01]  /*00f0*/  LDCU.64 UR8, c[0x0][0x388] ;  /* 0x00007100ff0877ac */ /* 0x000e620008000a00 */
[----:B------:R-:W2:Y:S09]  /*0100*/  LDCU.64 UR6, c[0x0][0x388] ;  /* 0x00007100ff0677ac */ /* 0x000eb20008000a00 */
[----:B------:R-:W-:Y:S05]  /*0110*/  @P0 BRA `(.L_x_6) ;  /* 0x0000000800300947 */ /* 0x000fea0003800000 */
.L_x_16:
[----:B---3--:R-:W3:Y:S01]  /*0120*/  LDC.64 R10, c[0x0][0x3a0] ;  /* 0x0000e800ff0a7b82 */ /* 0x008ee20000000a00 */
[----:B------:R-:W-:Y:S01]  /*0130*/  IMAD R26, R3, 0x3, RZ ;  /* 0x00000003031a7824 */ /* 0x000fe200078e02ff */
[----:B------:R-:W-:Y:S01]  /*0140*/  BSSY.RECONVERGENT B0, `(.L_x_7) ;  /* 0x0000076000007945 */ /* 0x000fe20003800200 */
[----:B------:R-:W-:Y:S02]  /*0150*/  CS2R R30, SRZ ;  /* 0x00000000001e7805 */ /* 0x000fe4000001ff00 */
[----:B------:R-:W-:Y:S01]  /*0160*/  CS2R R28, SRZ ;  /* 0x00000000001c7805 */ /* 0x000fe2000001ff00 */
[----:B------:R-:W-:Y:S01]  /*0170*/  VIADD R25, R26, 0x3 ;  /* 0x000000031a197836 */ /* 0x000fe20000000000 */
[----:B------:R-:W-:-:S04]  /*0180*/  CS2R R12, SRZ ;  /* 0x00000000000c7805 */ /* 0x000fc8000001ff00 */
[----:B------:R-:W-:Y:S01]  /*0190*/  ISETP.GE.AND P0, PT, R25, R0, PT ;  /* 0x000000001900720c */ /* 0x000fe20003f06270 */
[----:B---3--:R-:W-:-:S05]  /*01a0*/  IMAD.WIDE.U32 R10, R3, 0x8, R10 ;  /* 0x00000008030a7825 */ /* 0x008fca00078e000a */
[----:B0-----:R0:W-:Y:S07]  /*01b0*/  STG.E.64 desc[UR4][R10.64], RZ ;  /* 0x000000ff0a007986 */ /* 0x0011ee000c101b04 */
[----:B------:R-:W-:Y:S05]  /*01c0*/  @P0 BRA `(.L_x_8) ;  /* 0x0000000400b40947 */ /* 0x000fea0003800000 */
[----:B------:R-:W3:Y:S01]  /*01d0*/  LDC.64 R14, c[0x0][0x390] ;  /* 0x0000e400ff0e7b82 */ /* 0x000ee20000000a00 */
[----:B------:R-:W-:Y:S01]  /*01e0*/  IMAD R24, R0, R3, RZ ;  /* 0x0000000300187224 */ /* 0x000fe200078e02ff */
[----:B------:R-:W-:Y:S02]  /*01f0*/  CS2R R12, SRZ ;  /* 0x00000000000c7805 */ /* 0x000fe4000001ff00 */
[----:B------:R-:W-:Y:S02]  /*0200*/  CS2R R28, SRZ ;  /* 0x00000000001c7805 */ /* 0x000fe4000001ff00 */
[----:B------:R-:W-:Y:S01]  /*0210*/  CS2R R30, SRZ ;  /* 0x00000000001e7805 */ /* 0x000fe2000001ff00 */
[----:B---3--:R-:W-:-:S07]  /*0220*/  IMAD.WIDE.U32 R14, R26, 0x8, R14 ;  /* 0x000000081a0e7825 */ /* 0x008fce00078e000e */
.L_x_15:
[----:B---3--:R-:W3:Y:S01]  /*0230*/  LDC.64 R4, c[0x0][0x390] ;  /* 0x0000e400ff047b82 */ /* 0x008ee20000000a00 */
[----:B------:R-:W4:Y:S04]  /*0240*/  LDG.E.64 R16, desc[UR4][R14.64+0x8] ;  /* 0x000008040e107981 */ /* 0x000f28000c1e1b00 */
[----:B------:R-:W5:Y:S03]  /*0250*/  LDG.E.64 R18, desc[UR4][R14.64] ;  /* 0x000000040e127981 */ /* 0x000f66000c1e1b00 */
[----:B------:R-:W0:Y:S01]  /*0260*/  LDC R2, c[0x0][0x38c] ;  /* 0x0000e300ff027b82 */ /* 0x000e220000000800 */
[----:B------:R-:W2:Y:S01]  /*0270*/  LDG.E.64 R20, desc[UR4][R14.64+0x10] ;  /* 0x000010040e147981 */ /* 0x000ea2000c1e1b00 */
[----:B---3--:R-:W-:-:S05]  /*0280*/  IMAD.WIDE.U32 R6, R26, 0x8, R4 ;  /* 0x000000081a067825 */ /* 0x008fca00078e0004 */
[----:B------:R-:W4:Y:S01]  /*0290*/  LDG.E.64 R8, desc[UR4][R6.64+0x20] ;  /* 0x0000200406087981 */ /* 0x000f22000c1e1b00 */
[----:B------:R-:W-:-:S03]  /*02a0*/  IMAD.WIDE.U32 R4, R25, 0x8, R4 ;  /* 0x0000000819047825 */ /* 0x000fc600078e0004 */
[----:B------:R-:W2:Y:S04]  /*02b0*/  LDG.E.64 R22, desc[UR4][R6.64+0x28] ;  /* 0x0000280406167981 */ /* 0x000ea8000c1e1b00 */
[----:B------:R-:W5:Y:S01]  /*02c0*/  LDG.E.64 R4, desc[UR4][R4.64] ;  /* 0x0000000404047981 */ /* 0x000f62000c1e1b00 */
[----:B0-----:R-:W-:Y:S01]  /*02d0*/  FSETP.GEU.AND P1, PT, |R2|, 6.5827683646048100446e-37, PT ;  /* 0x036000000200780b */ /* 0x001fe20003f2e200 */
[----:B------:R-:W-:Y:S01]  /*02e0*/  BSSY.RECONVERGENT B1, `(.L_x_9) ;  /* 0x000001b000017945 */ /* 0x000fe20003800200 */
[----:B------:R-:W-:Y:S01]  /*02f0*/  IMAD.MOV.U32 R26, RZ, RZ, R25 ;  /* 0x000000ffff1a7224 */ /* 0x000fe200078e0019 */
[----:B----4-:R-:W-:Y:S02]  /*0300*/  DADD R16, R16, -R8 ;  /* 0x0000000010107229 */ /* 0x010fe40000000808 */
[----:B-----5:R-:W-:-:S06]  /*0310*/  DADD R18, R18, -R4 ;  /* 0x0000000012127229 */ /* 0x020fcc0000000804 */
[----:B------:R-:W-:Y:S02]  /*0320*/  DMUL R8, R16, R16 ;  /* 0x0000001010087228 */ /* 0x000fe40000000000 */
[----:B--2---:R-:W-:-:S06]  /*0330*/  DADD R20, R20, -R22 ;  /* 0x0000000014147229 */ /* 0x004fcc0000000816 */
[----:B------:R-:W-:-:S08]  /*0340*/  DFMA R8, R18, R18, R8 ;  /* 0x000000121208722b */ /* 0x000fd00000000008 */
[----:B------:R-:W-:-:S08]  /*0350*/  DFMA R32, R20, R20, R8 ;  /* 0x000000141420722b */ /* 0x000fd00000000008 */
[----:B------:R-:W-:-:S08]  /*0360*/  DMUL R22, R32, R32 ;  /* 0x0000002020167228 */ /* 0x000fd00000000000 */
[----:B------:R-:W-:-:S06]  /*0370*/  DMUL R22, R32, R22 ;  /* 0x0000001620167228 */ /* 0x000fcc0000000000 */
[----:B------:R-:W0:Y:S01]  /*0380*/  MUFU.RCP64H R5, R23 ;  /* 0x0000001700057308 */ /* 0x000e220000001800 */
[----:B------:R-:W-:-:S06]  /*0390*/  IMAD.MOV.U32 R4, RZ, RZ, 0x1 ;  /* 0x00000001ff047424 */ /* 0x000fcc00078e00ff */
[----:B0-----:R-:W-:-:S08]  /*03a0*/  DFMA R6, -R22, R4, 1 ;  /* 0x3ff000001606742b */ /* 0x001fd00000000104 */
[----:B------:R-:W-:-:S08]  /*03b0*/  DFMA R6, R6, R6, R6 ;  /* 0x000000060606722b */ /* 0x000fd00000000006 */
[----:B------:R-:W-:-:S08]  /*03c0*/  DFMA R6, R4, R6, R4 ;  /* 0x000000060406722b */ /* 0x000fd00000000004 */
[----:B------:R-:W-:-:S08]  /*03d0*/  DFMA R4, -R22, R6, 1 ;  /* 0x3ff000001604742b */ /* 0x000fd00000000106 */
[----:B------:R-:W-:-:S08]  /*03e0*/  DFMA R4, R6, R4, R6 ;  /* 0x000000040604722b */ /* 0x000fd00000000006 */
[----:B-1----:R-:W-:-:S08]  /*03f0*/  DMUL R6, R4, UR8 ;  /* 0x0000000804067c28 */ /* 0x002fd00008000000 */
[----:B------:R-:W-:-:S08]  /*0400*/  DFMA R8, -R22, R6, UR8 ;  /* 0x0000000816087e2b */ /* 0x000fd00008000106 */
[----:B------:R-:W-:-:S10]  /*0410*/  DFMA R4, R4, R8, R6 ;  /* 0x000000080404722b */ /* 0x000fd40000000006 */
[----:B------:R-:W-:-:S05]  /*0420*/  FFMA R6, RZ, R23, R5 ;  /* 0x00000017ff067223 */ /* 0x000fca0000000005 */
[----:B------:R-:W-:-:S13]  /*0430*/  FSETP.GT.AND P0, PT, |R6|, 1.469367938527859385e-39, PT ;  /* 0x001000000600780b */ /* 0x000fda0003f04200 */
[----:B------:R-:W-:Y:S05]  /*0440*/  @P0 BRA P1, `(.L_x_10) ;  /* 0x0000000000100947 */ /* 0x000fea0000800000 */
[----:B------:R-:W-:Y:S01]  /*0450*/  MOV R4, R22 ;  /* 0x0000001600047202 */ /* 0x000fe20000000f00 */
[----:B------:R-:W-:Y:S01]  /*0460*/  IMAD.MOV.U32 R5, RZ, RZ, R23 ;  /* 0x000000ffff057224 */ /* 0x000fe200078e0017 */
[----:B------:R-:W-:-:S07]  /*0470*/  MOV R2, 0x490 ;  /* 0x0000049000027802 */ /* 0x000fce0000000f00 */
[----:B------:R-:W-:Y:S05]  /*0480*/  CALL.REL.NOINC `($__internal_1_$__cuda_sm20_div_rn_f64_full) ;  /* 0x0000001400147944 */ /* 0x000fea0003c00000 */
.L_x_10:
[----:B------:R-:W-:Y:S05]  /*0490*/  BSYNC.RECONVERGENT B1 ;  /* 0x0000000000017941 */ /* 0x000fea0003800200 */
.L_x_9:
[----:B------:R-:W2:Y:S01]  /*04a0*/  LDG.E.64 R8, desc[UR4][R10.64] ;  /* 0x000000040a087981 */ /* 0x000ea2000c1e1b00 */
[----:B------:R-:W-:Y:S01]  /*04b0*/  DMUL R32, R32, R22 ;  /* 0x0000001620207228 */ /* 0x000fe20000000000 */
[----:B------:R-:W-:Y:S01]  /*04c0*/  BSSY.RECONVERGENT B1, `(.L_x_11) ;  /* 0x0000013000017945 */ /* 0x000fe20003800200 */
[----:B------:R-:W-:-:S04]  /*04d0*/  DFMA R4, R4, R4, -R4 ;  /* 0x000000040404722b */ /* 0x000fc80000000804 */
[----:B------:R-:W0:Y:S04]  /*04e0*/  MUFU.RCP64H R7, R33 ;  /* 0x0000002100077308 */ /* 0x000e280000001800 */
[----:B------:R-:W-:-:S05]  /*04f0*/  VIADD R6, R33, 0x300402 ;  /* 0x0030040221067836 */ /* 0x000fca0000000000 */
[----:B------:R-:W-:Y:S01]  /*0500*/  FSETP.GEU.AND P0, PT, |R6|, 5.8789094863358348022e-39, PT ;  /* 0x004004020600780b */ /* 0x000fe20003f0e200 */
[----:B0-----:R-:W-:-:S08]  /*0510*/  DFMA R34, -R32, R6, 1 ;  /* 0x3ff000002022742b */ /* 0x001fd00000000106 */
[----:B------:R-:W-:-:S08]  /*0520*/  DFMA R34, R34, R34, R34 ;  /* 0x000000222222722b */ /* 0x000fd00000000022 */
[----:B------:R-:W-:Y:S02]  /*0530*/  DFMA R34, R6, R34, R6 ;  /* 0x000000220622722b */ /* 0x000fe40000000006 */
[----:B--2---:R-:W-:-:S06]  /*0540*/  DADD R4, R4, R8 ;  /* 0x0000000004047229 */ /* 0x004fcc0000000008 */
[----:B------:R-:W-:Y:S01]  /*0550*/  DFMA R8, -R32, R34, 1 ;  /* 0x3ff000002008742b */ /* 0x000fe20000000122 */
[----:B------:R0:W-:Y:S07]  /*0560*/  STG.E.64 desc[UR4][R10.64], R4 ;  /* 0x000000040a007986 */ /* 0x0001ee000c101b04 */
[----:B0-----:R-:W-:Y:S01]  /*0570*/  DFMA R4, R34, R8, R34 ;  /* 0x000000082204722b */ /* 0x001fe20000000022 */
[----:B------:R-:W-:Y:S10]  /*0580*/  @P0 BRA `(.L_x_12) ;  /* 0x0000000000180947 */ /* 0x000ff40003800000 */
[----:B------:R-:W-:Y:S01]  /*0590*/  LOP3.LUT R6, R33, 0x7fffffff, RZ, 0xc0, !PT ;  /* 0x7fffffff21067812 */ /* 0x000fe200078ec0ff */
[----:B------:R-:W-:Y:S01]  /*05a0*/  IMAD.MOV.U32 R4, RZ, RZ, R32 ;  /* 0x000000ffff047224 */ /* 0x000fe200078e0020 */
[----:B------:R-:W-:Y:S01]  /*05b0*/  MOV R2, 0x5f0 ;  /* 0x000005f000027802 */ /* 0x000fe20000000f00 */
[----:B------:R-:W-:Y:S01]  /*05c0*/  IMAD.MOV.U32 R5, RZ, RZ, R33 ;  /* 0x000000ffff057224 */ /* 0x000fe200078e0021 */
[----:B------:R-:W-:-:S07]  /*05d0*/  IADD3 R6, PT, PT, R6, -0x100000, RZ ;  /* 0xfff0000006067810 */ /* 0x000fce0007ffe0ff */
[----:B------:R-:W-:Y:S05]  /*05e0*/  CALL.REL.NOINC `($__internal_0_$__cuda_sm20_dblrcp_rn_slowpath_v3) ;  /* 0x0000001000107944 */ /* 0x000fea0003c00000 */
.L_x_12:
[----:B------:R-:W-:Y:S05]  /*05f0*/  BSYNC.RECONVERGENT B1 ;  /* 0x0000000000017941 */ /* 0x000fea0003800200 */
.L_x_11:
[----:B------:R-:W0:Y:S01]  /*0600*/  MUFU.RCP64H R7, R23 ;  /* 0x0000001700077308 */ /* 0x000e220000001800 */
[----:B------:R-:W-:Y:S01]  /*0610*/  VIADD R6, R23, 0x300402 ;  /* 0x0030040217067836 */ /* 0x000fe20000000000 */
[----:B------:R-:W-:Y:S01]  /*0620*/  BSSY.RECONVERGENT B1, `(.L_x_13) ;  /* 0x0000011000017945 */ /* 0x000fe20003800200 */
[----:B------:R-:W-:-:S03]  /*0630*/  DMUL R32, R4, 24 ;  /* 0x4038000004207828 */ /* 0x000fc60000000000 */
[----:B------:R-:W-:Y:S01]  /*0640*/  FSETP.GEU.AND P0, PT, |R6|, 5.8789094863358348022e-39, PT ;  /* 0x004004020600780b */ /* 0x000fe20003f0e200 */
[----:B0-----:R-:W-:-:S08]  /*0650*/  DFMA R8, -R22, R6, 1 ;  /* 0x3ff000001608742b */ /* 0x001fd00000000106 */
[----:B------:R-:W-:-:S08]  /*0660*/  DFMA R8, R8, R8, R8 ;  /* 0x000000080808722b */ /* 0x000fd00000000008 */
[----:B------:R-:W-:-:S08]  /*0670*/  DFMA R8, R6, R8, R6 ;  /* 0x000000080608722b */ /* 0x000fd00000000006 */
[----:B------:R-:W-:-:S08]  /*0680*/  DFMA R34, -R22, R8, 1 ;  /* 0x3ff000001622742b */ /* 0x000fd00000000108 */
[----:B------:R-:W-:Y:S01]  /*0690*/  DFMA R34, R8, R34, R8 ;  /* 0x000000220822722b */ /* 0x000fe20000000008 */
[----:B------:R-:W-:Y:S10]  /*06a0*/  @P0 BRA `(.L_x_14) ;  /* 0x0000000000200947 */ /* 0x000ff40003800000 */
[----:B------:R-:W-:Y:S01]  /*06b0*/  LOP3.LUT R6, R23, 0x7fffffff, RZ, 0xc0, !PT ;  /* 0x7fffffff17067812 */ /* 0x000fe200078ec0ff */
[----:B------:R-:W-:Y:S01]  /*06c0*/  IMAD.MOV.U32 R4, RZ, RZ, R22 ;  /* 0x000000ffff047224 */ /* 0x000fe200078e0016 */
[----:B------:R-:W-:Y:S01]  /*06d0*/  MOV R2, 0x710 ;  /* 0x0000071000027802 */ /* 0x000fe20000000f00 */
[----:B------:R-:W-:Y:S02]  /*06e0*/  IMAD.MOV.U32 R5, RZ, RZ, R23 ;  /* 0x000000ffff057224 */ /* 0x000fe400078e0017 */
[----:B------:R-:W-:-:S07]  /*06f0*/  VIADD R6, R6, 0xfff00000 ;  /* 0xfff0000006067836 */ /* 0x000fce0000000000 */
[----:B------:R-:W-:Y:S05]  /*0700*/  CALL.REL.NOINC `($__internal_0_$__cuda_sm20_dblrcp_rn_slowpath_v3) ;  /* 0x0000000c00c87944 */ /* 0x000fea0003c00000 */
[----:B------:R-:W-:Y:S01]  /*0710*/  MOV R34, R4 ;  /* 0x0000000400227202 */ /* 0x000fe20000000f00 */
[----:B------:R-:W-:-:S07]  /*0720*/  IMAD.MOV.U32 R35, RZ, RZ, R5 ;  /* 0x000000ffff237224 */ /* 0x000fce00078e0005 */
.L_x_14:
[----:B------:R-:W-:Y:S05]  /*0730*/  BSYNC.RECONVERGENT B1 ;  /* 0x0000000000017941 */ /* 0x000fea0003800200 */
.L_x_13:
[----:B------:R-:W0:Y:S01]  /*0740*/  LDC.64 R4, c[0x0][0x398] ;  /* 0x0000e600ff047b82 */ /* 0x000e220000000a00 */
[----:B------:R-:W-:-:S04]  /*0750*/  IMAD.IADD R7, R24, 0x1, R25 ;  /* 0x0000000118077824 */ /* 0x000fc800078e0219 */
[----:B0-----:R-:W-:-:S05]  /*0760*/  IMAD.WIDE R4, R7, 0x8, R4 ;  /* 0x0000000807047825 */ /* 0x001fca00078e0204 */
[----:B------:R-:W2:Y:S04]  /*0770*/  LDG.E.64 R22, desc[UR4][R4.64] ;  /* 0x0000000404167981 */ /* 0x000ea8000c1e1b00 */
[----:B------:R-:W3:Y:S04]  /*0780*/  LDG.E.64 R8, desc[UR4][R4.64+0x8] ;  /* 0x0000080404087981 */ /* 0x000ee8000c1e1b00 */
[----:B------:R-:W4:Y:S01]  /*0790*/  LDG.E.64 R6, desc[UR4][R4.64+0x10] ;  /* 0x0000100404067981 */ /* 0x000f22000c1e1b00 */
[----:B------:R-:W-:Y:S01]  /*07a0*/  IMAD.MOV.U32 R36, RZ, RZ, 0x0 ;  /* 0x00000000ff247424 */ /* 0x000fe200078e00ff */
[----:B------:R-:W-:Y:S01]  /*07b0*/  IADD3 R25, PT, PT, R25, 0x3, RZ ;  /* 0x0000000319197810 */ /* 0x000fe20007ffe0ff */
[----:B------:R-:W-:-:S03]  /*07c0*/  IMAD.MOV.U32 R37, RZ, RZ, 0x40000000 ;  /* 0x40000000ff257424 */ /* 0x000fc600078e00ff */
[----:B------:R-:W-:-:S03]  /*07d0*/  ISETP.GE.AND P0, PT, R25, R0, PT ;  /* 0x000000001900720c */ /* 0x000fc60003f06270 */
[----:B------:R-:W-:-:S08]  /*07e0*/  DFMA R34, R34, R36, -1 ;  /* 0xbff000002222742b */ /* 0x000fd00000000024 */
[----:B------:R-:W-:-:S08]  /*07f0*/  DMUL R32, R32, R34 ;  /* 0x0000002220207228 */ /* 0x000fd00000000000 */
[-C--:B------:R-:W-:Y:S02]  /*0800*/  DFMA R30, R18, R32.reuse, R30 ;  /* 0x00000020121e722b */ /* 0x080fe4000000001e */
[-C--:B------:R-:W-:Y:S02]  /*0810*/  DFMA R28, R16, R32.reuse, R28 ;  /* 0x00000020101c722b */ /* 0x080fe4000000001c */
[-C--:B------:R-:W-:Y:S02]  /*0820*/  DFMA R12, R20, R32.reuse, R12 ;  /* 0x00000020140c722b */ /* 0x080fe4000000000c */
[-C--:B--2---:R-:W-:Y:S02]  /*0830*/  DFMA R22, -R18, R32.reuse, R22 ;  /* 0x000000201216722b */ /* 0x084fe40000000116 */
[----:B---3--:R-:W-:-:S05]  /*0840*/  DFMA R8, -R16, R32, R8 ;  /* 0x000000201008722b */ /* 0x008fca0000000108 */
[----:B------:R3:W-:Y:S01]  /*0850*/  STG.E.64 desc[UR4][R4.64], R22 ;  /* 0x0000001604007986 */ /* 0x0007e2000c101b04 */
[----:B----4-:R-:W-:-:S03]  /*0860*/  DFMA R6, -R20, R32, R6 ;  /* 0x000000201406722b */ /* 0x010fc60000000106 */
[----:B------:R3:W-:Y:S04]  /*0870*/  STG.E.64 desc[UR4][R4.64+0x8], R8 ;  /* 0x0000080804007986 */ /* 0x0007e8000c101b04 */
[----:B------:R3:W-:Y:S01]  /*0880*/  STG.E.64 desc[UR4][R4.64+0x10], R6 ;  /* 0x0000100604007986 */ /* 0x0007e2000c101b04 */
[----:B------:R-:W-:Y:S05]  /*0890*/  @!P0 BRA `(.L_x_15) ;  /* 0xfffffff800648947 */ /* 0x000fea000383ffff */
.L_x_8:
[----:B-12---:R-:W-:Y:S05]  /*08a0*/  BSYNC.RECONVERGENT B0 ;  /* 0x0000000000007941 */ /* 0x006fea0003800200 */
.L_x_7:
[----:B---3--:R-:W1:Y:S01]  /*08b0*/  LDC.64 R4, c[0x0][0x398] ;  /* 0x0000e600ff047b82 */ /* 0x008e620000000a00 */
[----:B------:R-:W-:Y:S01]  /*08c0*/  VIADD R2, R0, 0x3 ;  /* 0x0000000300027836 */ /* 0x000fe20000000000 */
[----:B------:R-:W2:Y:S03]  /*08d0*/  LDCU.64 UR10, c[0x0][0x3a8] ;  /* 0x00007500ff0a77ac */ /* 0x000ea60008000a00 */
[----:B------:R-:W-:-:S04]  /*08e0*/  IMAD R7, R3, R2, RZ ;  /* 0x0000000203077224 */ /* 0x000fc800078e02ff */
[----:B-1----:R-:W-:-:S05]  /*08f0*/  IMAD.WIDE R4, R7, 0x8, R4 ;  /* 0x0000000807047825 */ /* 0x002fca00078e0204 */
[----:B------:R-:W3:Y:S04]  /*0900*/  LDG.E.64 R6, desc[UR4][R4.64] ;  /* 0x0000000404067981 */ /* 0x000ee8000c1e1b00 */
[----:B------:R-:W4:Y:S04]  /*0910*/  LDG.E.64 R8, desc[UR4][R4.64+0x8] ;  /* 0x0000080404087981 */ /* 0x000f28000c1e1b00 */
[----:B0-----:R-:W5:Y:S01]  /*0920*/  LDG.E.64 R10, desc[UR4][R4.64+0x10] ;  /* 0x00001004040a7981 */ /* 0x001f62000c1e1b00 */
[----:B--2---:R-:W-:-:S04]  /*0930*/  IMAD R2, RZ, RZ, -UR11 ;  /* 0x8000000bff027e24 */ /* 0x004fc8000f8e02ff */
[----:B------:R-:W-:-:S05]  /*0940*/  IMAD R3, R2, UR10, R3 ;  /* 0x0000000a02037c24 */ /* 0x000fca000f8e0203 */
[----:B------:R-:W-:Y:S01]  /*0950*/  ISETP.GT.AND P0, PT, R3, -0x1, PT ;  /* 0xffffffff0300780c */ /* 0x000fe20003f04270 */
[----:B---3--:R-:W-:Y:S02]  /*0960*/  DADD R6, R6, R30 ;  /* 0x0000000006067229 */ /* 0x008fe4000000001e */
[----:B----4-:R-:W-:-:S05]  /*0970*/  DADD R8, R8, R28 ;  /* 0x0000000008087229 */ /* 0x010fca000000001c */
[----:B------:R3:W-:Y:S01]  /*0980*/  STG.E.64 desc[UR4][R4.64], R6 ;  /* 0x0000000604007986 */ /* 0x0007e2000c101b04 */
[----:B-----5:R-:W-:-:S03]  /*0990*/  DADD R10, R10, R12 ;  /* 0x000000000a0a7229 */ /* 0x020fc6000000000c */
[----:B------:R3:W-:Y:S04]  /*09a0*/  STG.E.64 desc[UR4][R4.64+0x8], R8 ;  /* 0x0000080804007986 */ /* 0x0007e8000c101b04 */
[----:B------:R3:W-:Y:S01]  /*09b0*/  STG.E.64 desc[UR4][R4.64+0x10], R10 ;  /* 0x0000100a04007986 */ /* 0x0007e2000c101b04 */
[----:B------:R-:W-:Y:S05]  /*09c0*/  @P0 BRA `(.L_x_16) ;  /* 0xfffffff400d40947 */ /* 0x000fea000383ffff */
[----:B------:R-:W-:Y:S05]  /*09d0*/  EXIT ;  /* 0x000000000000794d */ /* 0x000fea0003800000 */
.L_x_6:
[----:B------:R-:W-:Y:S01]  /*09e0*/  VIMNMX R2, PT, PT, R0, 0x3, !PT ;  /* 0x0000000300027848 */ /* 0x000fe20007fe0100 */
[----:B-1----:R-:W1:Y:S04]  /*09f0*/  LDCU.64 UR8, c[0x0][0x388] ;  /* 0x00007100ff0877ac */ /* 0x002e680008000a00 */
[----:B------:R-:W-:-:S04]  /*0a00*/  VIADD R2, R2, 0xffffffff ;  /* 0xffffffff02027836 */ /* 0x000fc80000000000 */
[----:B------:R-:W-:-:S05]  /*0a10*/  IMAD.HI.U32 R2, R2, -0x55555555, RZ ;  /* 0xaaaaaaab02027827 */ /* 0x000fca00078e00ff */
[----:B------:R-:W-:-:S05]  /*0a20*/  SHF.R.U32.HI R28, RZ, 0x1, R2 ;  /* 0x00000001ff1c7819 */ /* 0x000fca0000011602 */
[----:B------:R-:W-:-:S05]  /*0a30*/  VIADD R29, R28, 0x1 ;  /* 0x000000011c1d7836 */ /* 0x000fca0000000000 */
[----:B------:R-:W-:-:S04]  /*0a40*/  LOP3.LUT R30, R29, 0x7ffffffc, RZ, 0xc0, !PT ;  /* 0x7ffffffc1d1e7812 */ /* 0x000fc800078ec0ff */
[----:B-1----:R-:W-:-:S07]  /*0a50*/  IADD3 R30, PT, PT, -R30, RZ, RZ ;  /* 0x000000ff1e1e7210 */ /* 0x002fce0007ffe1ff */
.L_x_30:
[----:B-1----:R-:W1:Y:S01]  /*0a60*/  LDC.64 R10, c[0x0][0x3a0] ;  /* 0x0000e800ff0a7b82 */ /* 0x002e620000000a00 */
[C---:B------:R-:W-:Y:S01]  /*0a70*/  ISETP.GE.AND P1, PT, R0.reuse, 0xa, PT ;  /* 0x0000000a0000780c */ /* 0x040fe20003f26270 */
[----:B------:R-:W-:Y:S01]  /*0a80*/  IMAD R13, R0, R3, RZ ;  /* 0x00000003000d7224 */ /* 0x000fe200078e02ff */
[----:B------:R-:W-:Y:S01]  /*0a90*/  LOP3.LUT P0, RZ, R29, 0x3, RZ, 0xc0, !PT ;  /* 0x000000031dff7812 */ /* 0x000fe2000780c0ff */
[----:B------:R-:W-:Y:S02]  /*0aa0*/  IMAD.MOV.U32 R2, RZ, RZ, RZ ;  /* 0x000000ffff027224 */ /* 0x000fe400078e00ff */
[----:B-1----:R-:W-:-:S05]  /*0ab0*/  IMAD.WIDE.U32 R10, R3, 0x8, R10 ;  /* 0x00000008030a7825 */ /* 0x002fca00078e000a */
[----:B0-----:R0:W-:Y:S03]  /*0ac0*/  STG.E.64 desc[UR4][R10.64], RZ ;  /* 0x000000ff0a007986 */ /* 0x0011e6000c101b04 */
[----:B------:R-:W-:Y:S05]  /*0ad0*/  @!P1 BRA `(.L_x_17) ;  /* 0x0000000000589947 */ /* 0x000fea0003800000 */
[----:B------:R-:W1:Y:S01]  /*0ae0*/  LDC.64 R6, c[0x0][0x398] ;  /* 0x0000e600ff067b82 */ /* 0x000e620000000a00 */
[----:B------:R-:W-:Y:S02]  /*0af0*/  IMAD.MOV.U32 R2, RZ, RZ, RZ ;  /* 0x000000ffff027224 */ /* 0x000fe400078e00ff */
[----:B------:R-:W-:Y:S02]  /*0b00*/  IMAD.MOV.U32 R9, RZ, RZ, R13 ;  /* 0x000000ffff097224 */ /* 0x000fe400078e000d */
[----:B------:R-:W-:-:S07]  /*0b10*/  IMAD.MOV.U32 R8, RZ, RZ, R30 ;  /* 0x000000ffff087224 */ /* 0x000fce00078e001e */
.L_x_18:
[----:B-1-3--:R-:W-:Y:S01]  /*0b20*/  IMAD.WIDE R4, R9, 0x8, R6 ;  /* 0x0000000809047825 */ /* 0x00afe200078e0206 */
[----:B------:R-:W-:-:S03]  /*0b30*/  IADD3 R8, PT, PT, R8, 0x4, RZ ;  /* 0x0000000408087810 */ /* 0x000fc60007ffe0ff */
[----:B------:R-:W-:Y:S01]  /*0b40*/  VIADD R2, R2, 0xc ;  /* 0x0000000c02027836 */ /* 0x000fe20000000000 */
[----:B------:R3:W-:Y:S01]  /*0b50*/  STG.E.64 desc[UR4][R4.64], RZ ;  /* 0x000000ff04007986 */ /* 0x0007e2000c101b04 */
[----:B------:R-:W-:Y:S01]  /*0b60*/  ISETP.NE.AND P1, PT, R8, RZ, PT ;  /* 0x000000ff0800720c */ /* 0x000fe20003f25270 */
[----:B------:R-:W-:Y:S02]  /*0b70*/  VIADD R9, R9, 0xc ;  /* 0x0000000c09097836 */ /* 0x000fe40000000000 */
[----:B------:R3:W-:Y:S04]  /*0b80*/  STG.E.64 desc[UR4][R4.64+0x8], RZ ;  /* 0x000008ff04007986 */ /* 0x0007e8000c101b04 */
        /* <DEDUP_REMOVED lines=9> */
[----:B------:R3:W-:Y:S01]  /*0c20*/  STG.E.64 desc[UR4][R4.64+0x58], RZ ;  /* 0x000058ff04007986 */ /* 0x0007e2000c101b04 */
[----:B------:R-:W-:Y:S05]  /*0c30*/  @P1 BRA `(.L_x_18) ;  /* 0xfffffffc00b81947 */ /* 0x000fea000383ffff */
.L_x_17:
[----:B------:R-:W-:Y:S05]  /*0c40*/  @!P0 BRA `(.L_x_19) ;  /* 0x00000000004c8947 */ /* 0x000fea0003800000 */
[C---:B------:R-:W-:Y:S02]  /*0c50*/  LOP3.LUT P0, RZ, R28.reuse, 0x1, RZ, 0xc0, !PT ;  /* 0x000000011cff7812 */ /* 0x040fe4000780c0ff */
[----:B------:R-:W-:-:S11]  /*0c60*/  LOP3.LUT P1, RZ, R28, 0x3, RZ, 0xc0, !PT ;  /* 0x000000031cff7812 */ /* 0x000fd6000782c0ff */
[----:B------:R-:W1:Y:S02]  /*0c70*/  @!P0 LDC.64 R6, c[0x0][0x398] ;  /* 0x0000e600ff068b82 */ /* 0x000e640000000a00 */
[----:B------:R-:W-:Y:S05]  /*0c80*/  @!P1 BRA `(.L_x_20) ;  /* 0x0000000000289947 */ /* 0x000fea0003800000 */
[----:B---3--:R-:W3:Y:S01]  /*0c90*/  LDC.64 R4, c[0x0][0x398] ;  /* 0x0000e600ff047b82 */ /* 0x008ee20000000a00 */
[----:B------:R-:W-:Y:S02]  /*0ca0*/  IMAD.IADD R9, R13, 0x1, R2 ;  /* 0x000000010d097824 */ /* 0x000fe400078e0202 */
[----:B------:R-:W-:Y:S02]  /*0cb0*/  VIADD R2, R2, 0x6 ;  /* 0x0000000602027836 */ /* 0x000fe40000000000 */
[----:B---3--:R-:W-:-:S05]  /*0cc0*/  IMAD.WIDE R4, R9, 0x8, R4 ;  /* 0x0000000809047825 */ /* 0x008fca00078e0204 */
[----:B------:R4:W-:Y:S04]  /*0cd0*/  STG.E.64 desc[UR4][R4.64], RZ ;  /* 0x000000ff04007986 */ /* 0x0009e8000c101b04 */
[----:B------:R4:W-:Y:S04]  /*0ce0*/  STG.E.64 desc[UR4][R4.64+0x8], RZ ;  /* 0x000008ff04007986 */ /* 0x0009e8000c101b04 */
[----:B------:R4:W-:Y:S04]  /*0cf0*/  STG.E.64 desc[UR4][R4.64+0x10], RZ ;  /* 0x000010ff04007986 */ /* 0x0009e8000c101b04 */
[----:B------:R4:W-:Y:S04]  /*0d00*/  STG.E.64 desc[UR4][R4.64+0x18], RZ ;  /* 0x000018ff04007986 */ /* 0x0009e8000c101b04 */
[----:B------:R4:W-:Y:S04]  /*0d10*/  STG.E.64 desc[UR4][R4.64+0x20], RZ ;  /* 0x000020ff04007986 */ /* 0x0009e8000c101b04 */
[----:B------:R4:W-:Y:S02]  /*0d20*/  STG.E.64 desc[UR4][R4.64+0x28], RZ ;  /* 0x000028ff04007986 */ /* 0x0009e4000c101b04 */
.L_x_20:
[----:B---34-:R-:W-:-:S05]  /*0d30*/  @!P0 IADD3 R5, PT, PT, R13, R2, RZ ;  /* 0x000000020d058210 */ /* 0x018fca0007ffe0ff */
[----:B-1----:R-:W-:-:S05]  /*0d40*/  @!P0 IMAD.WIDE R4, R5, 0x8, R6 ;  /* 0x0000000805048825 */ /* 0x002fca00078e0206 */
[----:B------:R1:W-:Y:S04]  /*0d50*/  @!P0 STG.E.64 desc[UR4][R4.64], RZ ;  /* 0x000000ff04008986 */ /* 0x0003e8000c101b04 */
[----:B------:R1:W-:Y:S04]  /*0d60*/  @!P0 STG.E.64 desc[UR4][R4.64+0x8], RZ ;  /* 0x000008ff04008986 */ /* 0x0003e8000c101b04 */
[----:B------:R1:W-:Y:S02]  /*0d70*/  @!P0 STG.E.64 desc[UR4][R4.64+0x10], RZ ;  /* 0x000010ff04008986 */ /* 0x0003e4000c101b04 */
.L_x_19:
[----:B------:R-:W-:Y:S01]  /*0d80*/  IMAD R32, R3, 0x3, RZ ;  /* 0x0000000303207824 */ /* 0x000fe200078e02ff */
[----:B------:R-:W-:Y:S01]  /*0d90*/  BSSY.RECONVERGENT B0, `(.L_x_21) ;  /* 0x0000075000007945 */ /* 0x000fe20003800200 */
[----:B------:R-:W-:Y:S02]  /*0da0*/  CS2R R12, SRZ ;  /* 0x00000000000c7805 */ /* 0x000fe4000001ff00 */
[----:B------:R-:W-:Y:S01]  /*0db0*/  CS2R R14, SRZ ;  /* 0x00000000000e7805 */ /* 0x000fe2000001ff00 */
[----:B------:R-:W-:Y:S01]  /*0dc0*/  VIADD R31, R32, 0x3 ;  /* 0x00000003201f7836 */ /* 0x000fe20000000000 */
[----:B------:R-:W-:-:S04]  /*0dd0*/  CS2R R16, SRZ ;  /* 0x0000000000107805 */ /* 0x000fc8000001ff00 */
[----:B------:R-:W-:-:S13]  /*0de0*/  ISETP.GE.AND P0, PT, R31, R0, PT ;  /* 0x000000001f00720c */ /* 0x000fda0003f06270 */
[----:B------:R-:W-:Y:S05]  /*0df0*/  @P0 BRA `(.L_x_22) ;  /* 0x0000000400b80947 */ /* 0x000fea0003800000 */
[----:B------:R-:W4:Y:S01]  /*0e00*/  LDC.64 R18, c[0x0][0x390] ;  /* 0x0000e400ff127b82 */ /* 0x000f220000000a00 */
[----:B------:R-:W-:Y:S02]  /*0e10*/  CS2R R16, SRZ ;  /* 0x0000000000107805 */ /* 0x000fe4000001ff00 */
[----:B------:R-:W-:Y:S02]  /*0e20*/  CS2R R14, SRZ ;  /* 0x00000000000e7805 */ /* 0x000fe4000001ff00 */
[----:B------:R-:W-:Y:S01]  /*0e30*/  CS2R R12, SRZ ;  /* 0x00000000000c7805 */ /* 0x000fe2000001ff00 */
[----:B----4-:R-:W-:-:S07]  /*0e40*/  IMAD.WIDE.U32 R18, R32, 0x8, R18 ;  /* 0x0000000820127825 */ /* 0x010fce00078e0012 */
.L_x_29:
[----:B-1-3--:R-:W1:Y:S01]  /*0e50*/  LDC.64 R4, c[0x0][0x390] ;  /* 0x0000e400ff047b82 */ /* 0x00ae620000000a00 */
[----:B------:R-:W3:Y:S04]  /*0e60*/  LDG.E.64 R20, desc[UR4][R18.64+0x8] ;  /* 0x0000080412147981 */ /* 0x000ee8000c1e1b00 */
[----:B------:R-:W4:Y:S03]  /*0e70*/  LDG.E.64 R22, desc[UR4][R18.64] ;  /* 0x0000000412167981 */ /* 0x000f26000c1e1b00 */
[----:B------:R-:W5:Y:S01]  /*0e80*/  LDC R2, c[0x0][0x38c] ;  /* 0x0000e300ff027b82 */ /* 0x000f620000000800 */
[----:B------:R-:W2:Y:S01]  /*0e90*/  LDG.E.64 R24, desc[UR4][R18.64+0x10] ;  /* 0x0000100412187981 */ /* 0x000ea2000c1e1b00 */
[----:B-1----:R-:W-:-:S05]  /*0ea0*/  IMAD.WIDE.U32 R6, R32, 0x8, R4 ;  /* 0x0000000820067825 */ /* 0x002fca00078e0004 */
[----:B------:R-:W3:Y:S01]  /*0eb0*/  LDG.E.64 R8, desc[UR4][R6.64+0x20] ;  /* 0x0000200406087981 */ /* 0x000ee2000c1e1b00 */
[----:B------:R-:W-:-:S03]  /*0ec0*/  IMAD.WIDE.U32 R4, R31, 0x8, R4 ;  /* 0x000000081f047825 */ /* 0x000fc600078e0004 */
[----:B------:R-:W2:Y:S04]  /*0ed0*/  LDG.E.64 R26, desc[UR4][R6.64+0x28] ;  /* 0x00002804061a7981 */ /* 0x000ea8000c1e1b00 */
[----:B------:R-:W4:Y:S01]  /*0ee0*/  LDG.E.64 R4, desc[UR4][R4.64] ;  /* 0x0000000404047981 */ /* 0x000f22000c1e1b00 */
[----:B-----5:R-:W-:Y:S01]  /*0ef0*/  FSETP.GEU.AND P1, PT, |R2|, 6.5827683646048100446e-37, PT ;  /* 0x036000000200780b */ /* 0x020fe20003f2e200 */
[----:B------:R-:W-:Y:S01]  /*0f00*/  BSSY.RECONVERGENT B1, `(.L_x_23) ;  /* 0x000001b000017945 */ /* 0x000fe20003800200 */
[----:B------:R-:W-:Y:S01]  /*0f10*/  IMAD.MOV.U32 R32, RZ, RZ, R31 ;  /* 0x000000ffff207224 */ /* 0x000fe200078e001f */
[----:B---3--:R-:W-:Y:S02]  /*0f20*/  DADD R20, R20, -R8 ;  /* 0x0000000014147229 */ /* 0x008fe40000000808 */
[----:B----4-:R-:W-:-:S06]  /*0f30*/  DADD R22, R22, -R4 ;  /* 0x0000000016167229 */ /* 0x010fcc0000000804 */
[----:B------:R-:W-:Y:S02]  /*0f40*/  DMUL R8, R20, R20 ;  /* 0x0000001414087228 */ /* 0x000fe40000000000 */
[----:B--2---:R-:W-:-:S06]  /*0f50*/  DADD R24, R24, -R26 ;  /* 0x0000000018187229 */ /* 0x004fcc000000081a */
[----:B------:R-:W-:-:S08]  /*0f60*/  DFMA R8, R22, R22, R8 ;  /* 0x000000161608722b */ /* 0x000fd00000000008 */
[----:B------:R-:W-:-:S08]  /*0f70*/  DFMA R36, R24, R24, R8 ;  /* 0x000000181824722b */ /* 0x000fd00000000008 */
[----:B------:R-:W-:-:S08]  /*0f80*/  DMUL R26, R36, R36 ;  /* 0x00000024241a7228 */ /* 0x000fd00000000000 */
[----:B------:R-:W-:-:S06]  /*0f90*/  DMUL R26, R36, R26 ;  /* 0x0000001a241a7228 */ /* 0x000fcc0000000000 */
[----:B------:R-:W1:Y:S01]  /*0fa0*/  MUFU.RCP64H R5, R27 ;  /* 0x0000001b00057308 */ /* 0x000e620000001800 */
[----:B------:R-:W-:-:S06]  /*0fb0*/  IMAD.MOV.U32 R4, RZ, RZ, 0x1 ;  /* 0x00000001ff047424 */ /* 0x000fcc00078e00ff */
[----:B-1----:R-:W-:-:S08]  /*0fc0*/  DFMA R6, -R26, R4, 1 ;  /* 0x3ff000001a06742b */ /* 0x002fd00000000104 */
[----:B------:R-:W-:-:S08]  /*0fd0*/  DFMA R6, R6, R6, R6 ;  /* 0x000000060606722b */ /* 0x000fd00000000006 */
[----:B------:R-:W-:-:S08]  /*0fe0*/  DFMA R6, R4, R6, R4 ;  /* 0x000000060406722b */ /* 0x000fd00000000004 */
[----:B------:R-:W-:-:S08]  /*0ff0*/  DFMA R4, -R26, R6, 1 ;  /* 0x3ff000001a04742b */ /* 0x000fd00000000106 */
[----:B------:R-:W-:-:S08]  /*1000*/  DFMA R4, R6, R4, R6 ;  /* 0x000000040604722b */ /* 0x000fd00000000006 */
[----:B------:R-:W-:-:S08]  /*1010*/  DMUL R6, R4, UR8 ;  /* 0x0000000804067c28 */ /* 0x000fd00008000000 */
[----:B------:R-:W-:-:S08]  /*1020*/  DFMA R8, -R26, R6, UR8 ;  /* 0x000000081a087e2b */ /* 0x000fd00008000106 */
[----:B------:R-:W-:-:S10]  /*1030*/  DFMA R4, R4, R8, R6 ;  /* 0x000000080404722b */ /* 0x000fd40000000006 */
[----:B------:R-:W-:-:S05]  /*1040*/  FFMA R6, RZ, R27, R5 ;  /* 0x0000001bff067223 */ /* 0x000fca0000000005 */
[----:B------:R-:W-:-:S13]  /*1050*/  FSETP.GT.AND P0, PT, |R6|, 1.469367938527859385e-39, PT ;  /* 0x001000000600780b */ /* 0x000fda0003f04200 */
[----:B------:R-:W-:Y:S05]  /*1060*/  @P0 BRA P1, `(.L_x_24) ;  /* 0x0000000000100947 */ /* 0x000fea0000800000 */
[----:B------:R-:W-:Y:S01]  /*1070*/  IMAD.MOV.U32 R4, RZ, RZ, R26 ;  /* 0x000000ffff047224 */ /* 0x000fe200078e001a */
[----:B------:R-:W-:Y:S02]  /*1080*/  MOV R5, R27 ;  /* 0x0000001b00057202 */ /* 0x000fe40000000f00 */
[----:B------:R-:W-:-:S07]  /*1090*/  MOV R2, 0x10b0 ;  /* 0x000010b000027802 */ /* 0x000fce0000000f00 */
[----:B0-----:R-:W-:Y:S05]  /*10a0*/  CALL.REL.NOINC `($__internal_1_$__cuda_sm20_div_rn_f64_full) ;  /* 0x00000008000c7944 */ /* 0x001fea0003c00000 */
.L_x_24:
[----:B------:R-:W-:Y:S05]  /*10b0*/  BSYNC.RECONVERGENT B1 ;  /* 0x0000000000017941 */ /* 0x000fea0003800200 */
.L_x_23:
[----:B------:R-:W2:Y:S01]  /*10c0*/  LDG.E.64 R6, desc[UR4][R10.64] ;  /* 0x000000040a067981 */ /* 0x000ea2000c1e1b00 */
[----:B------:R-:W-:Y:S01]  /*10d0*/  DMUL R36, R36, R26 ;  /* 0x0000001a24247228 */ /* 0x000fe20000000000 */
[----:B------:R-:W-:Y:S01]  /*10e0*/  BSSY.RECONVERGENT B1, `(.L_x_25) ;  /* 0x0000015000017945 */ /* 0x000fe20003800200 */
[----:B------:R-:W-:-:S04]  /*10f0*/  DFMA R4, R4, R4, -R4 ;  /* 0x000000040404722b */ /* 0x000fc80000000804 */
[----:B------:R-:W1:Y:S04]  /*1100*/  MUFU.RCP64H R9, R37 ;  /* 0x0000002500097308 */ /* 0x000e680000001800 */
[----:B------:R-:W-:-:S05]  /*1110*/  VIADD R8, R37, 0x300402 ;  /* 0x0030040225087836 */ /* 0x000fca0000000000 */
[----:B------:R-:W-:Y:S01]  /*1120*/  FSETP.GEU.AND P0, PT, |R8|, 5.8789094863358348022e-39, PT ;  /* 0x004004020800780b */ /* 0x000fe20003f0e200 */
[----:B-1----:R-:W-:-:S08]  /*1130*/  DFMA R34, -R36, R8, 1 ;  /* 0x3ff000002422742b */ /* 0x002fd00000000108 */
[----:B------:R-:W-:-:S08]  /*1140*/  DFMA R34, R34, R34, R34 ;  /* 0x000000222222722b */ /* 0x000fd00000000022 */
[----:B------:R-:W-:Y:S02]  /*1150*/  DFMA R34, R8, R34, R8 ;  /* 0x000000220822722b */ /* 0x000fe40000000008 */
[----:B--2---:R-:W-:-:S06]  /*1160*/  DADD R4, R4, R6 ;  /* 0x0000000004047229 */ /* 0x004fcc0000000006 */
[----:B------:R-:W-:Y:S01]  /*1170*/  DFMA R6, -R36, R34, 1 ;  /* 0x3ff000002406742b */ /* 0x000fe20000000122 */
[----:B------:R1:W-:Y:S07]  /*1180*/  STG.E.64 desc[UR4][R10.64], R4 ;  /* 0x000000040a007986 */ /* 0x0003ee000c101b04 */
[----:B------:R-:W-:Y:S01]  /*1190*/  DFMA R6, R34, R6, R34 ;  /* 0x000000062206722b */ /* 0x000fe20000000022 */
[----:B------:R-:W-:Y:S10]  /*11a0*/  @P0 BRA `(.L_x_26) ;  /* 0x0000000000200947 */ /* 0x000ff40003800000 */
[----:B------:R-:W-:Y:S01]  /*11b0*/  LOP3.LUT R6, R37, 0x7fffffff, RZ, 0xc0, !PT ;  /* 0x7fffffff25067812 */ /* 0x000fe200078ec0ff */
[----:B-1----:R-:W-:Y:S01]  /*11c0*/  IMAD.MOV.U32 R4, RZ, RZ, R36 ;  /* 0x000000ffff047224 */ /* 0x002fe200078e0024 */
[----:B------:R-:W-:Y:S01]  /*11d0*/  MOV R2, 0x1210 ;  /* 0x0000121000027802 */ /* 0x000fe20000000f00 */
[----:B------:R-:W-:Y:S02]  /*11e0*/  IMAD.MOV.U32 R5, RZ, RZ, R37 ;  /* 0x000000ffff057224 */ /* 0x000fe400078e0025 */
[----:B------:R-:W-:-:S07]  /*11f0*/  VIADD R6, R6, 0xfff00000 ;  /* 0xfff0000006067836 */ /* 0x000fce0000000000 */
[----:B0-----:R-:W-:Y:S05]  /*1200*/  CALL.REL.NOINC `($__internal_0_$__cuda_sm20_dblrcp_rn_slowpath_v3) ;  /* 0x0000000400087944 */ /* 0x001fea0003c00000 */
[----:B------:R-:W-:Y:S01]  /*1210*/  MOV R6, R4 ;  /* 0x0000000400067202 */ /* 0x000fe20000000f00 */
[----:B------:R-:W-:-:S07]  /*1220*/  IMAD.MOV.U32 R7, RZ, RZ, R5 ;  /* 0x000000ffff077224 */ /* 0x000fce00078e0005 */
.L_x_26:
[----:B------:R-:W-:Y:S05]  /*1230*/  BSYNC.RECONVERGENT B1 ;  /* 0x0000000000017941 */ /* 0x000fea0003800200 */
.L_x_25:
[----:B-1----:R-:W1:Y:S01]  /*1240*/  MUFU.RCP64H R5, R27 ;  /* 0x0000001b00057308 */ /* 0x002e620000001800 */
[----:B------:R-:W-:Y:S01]  /*1250*/  VIADD R4, R27, 0x300402 ;  /* 0x003004021b047836 */ /* 0x000fe20000000000 */
[----:B------:R-:W-:Y:S01]  /*1260*/  BSSY.RECONVERGENT B1, `(.L_x_27) ;  /* 0x0000011000017945 */ /* 0x000fe20003800200 */
[----:B------:R-:W-:-:S03]  /*1270*/  DMUL R36, R6, 24 ;  /* 0x4038000006247828 */ /* 0x000fc60000000000 */
[----:B------:R-:W-:Y:S01]  /*1280*/  FSETP.GEU.AND P0, PT, |R4|, 5.8789094863358348022e-39, PT ;  /* 0x004004020400780b */ /* 0x000fe20003f0e200 */
[----:B-1----:R-:W-:-:S08]  /*1290*/  DFMA R8, -R26, R4, 1 ;  /* 0x3ff000001a08742b */ /* 0x002fd00000000104 */
        /* <DEDUP_REMOVED lines=8> */
[----:B------:R-:W-:Y:S01]  /*1320*/  IMAD.MOV.U32 R5, RZ, RZ, R27 ;  /* 0x000000ffff057224 */ /* 0x000fe200078e001b */
[----:B------:R-:W-:-:S07]  /*1330*/  IADD3 R6, PT, PT, R6, -0x100000, RZ ;  /* 0xfff0000006067810 */ /* 0x000fce0007ffe0ff */
[----:B0-----:R-:W-:Y:S05]  /*1340*/  CALL.REL.NOINC `($__internal_0_$__cuda_sm20_dblrcp_rn_slowpath_v3) ;  /* 0x0000000000b87944 */ /* 0x001fea0003c00000 */
[----:B------:R-:W-:Y:S02]  /*1350*/  IMAD.MOV.U32 R34, RZ, RZ, R4 ;  /* 0x000000ffff227224 */ /* 0x000fe400078e0004 */
[----:B------:R-:W-:-:S07]  /*1360*/  IMAD.MOV.U32 R35, RZ, RZ, R5 ;  /* 0x000000ffff237224 */ /* 0x000fce00078e0005 */
.L_x_28:
[----:B------:R-:W-:Y:S05]  /*1370*/  BSYNC.RECONVERGENT B1 ;  /* 0x0000000000017941 */ /* 0x000fea0003800200 */
.L_x_27:
[----:B------:R-:W1:Y:S01]  /*1380*/  LDC.64 R8, c[0x0][0x398] ;  /* 0x0000e600ff087b82 */ /* 0x000e620000000a00 */
[----:B------:R-:W-:-:S04]  /*1390*/  IMAD R5, R0, R3, R31 ;  /* 0x0000000300057224 */ /* 0x000fc800078e021f */
[----:B-1----:R-:W-:-:S05]  /*13a0*/  IMAD.WIDE R8, R5, 0x8, R8 ;  /* 0x0000000805087825 */ /* 0x002fca00078e0208 */
        /* <DEDUP_REMOVED lines=19> */
.L_x_22:
[----:B--2---:R-:W-:Y:S05]  /*14e0*/  BSYNC.RECONVERGENT B0 ;  /* 0x0000000000007941 */ /* 0x004fea0003800200 */
.L_x_21:
[----:B------:R-:W2:Y:S01]  /*14f0*/  LDCU UR10, c[0x0][0x380] ;  /* 0x00007000ff0a77ac */ /* 0x000ea20008000800 */
[----:B-1-3--:R-:W1:Y:S01]  /*1500*/  LDC.64 R4, c[0x0][0x398] ;  /* 0x0000e600ff047b82 */ /* 0x00ae620000000a00 */
[----:B--2---:R-:W-:Y:S01]  /*1510*/  IMAD R7, R3, UR10, R3 ;  /* 0x0000000a03077c24 */ /* 0x004fe2000f8e0203 */
[----:B------:R-:W2:Y:S03]  /*1520*/  LDCU.64 UR10, c[0x0][0x3a8] ;  /* 0x00007500ff0a77ac */ /* 0x000ea60008000a00 */
[----:B------:R-:W-:-:S04]  /*1530*/  IMAD R7, R7, 0x3, RZ ;  /* 0x0000000307077824 */ /* 0x000fc800078e02ff */
        /* <DEDUP_REMOVED lines=15> */
        .weak           $__internal_0_$__cuda_sm20_dblrcp_rn_slowpath_v3
        .type           $__internal_0_$__cuda_sm20_dblrcp_rn_slowpath_v3,@function
        .size           $__internal_0_$__cuda_sm20_dblrcp_rn_slowpath_v3,($__internal_1_$__cuda_sm20_div_rn_f64_full - $__internal_0_$__cuda_sm20_dblrcp_rn_slowpath_v3)
$__internal_0_$__cuda_sm20_dblrcp_rn_slowpath_v3:
[----:B------:R-:W-:Y:S01]  /*1630*/  IMAD.MOV.U32 R8, RZ, RZ, R4 ;  /* 0x000000ffff087224 */ /* 0x000fe200078e0004 */
[----:B------:R-:W-:Y:S01]  /*1640*/  BSSY.RECONVERGENT B2, `(.L_x_31) ;  /* 0x0000024000027945 */ /* 0x000fe20003800200 */
[----:B------:R-:W-:-:S06]  /*1650*/  IMAD.MOV.U32 R9, RZ, RZ, R5 ;  /* 0x000000ffff097224 */ /* 0x000fcc00078e0005 */
[----:B------:R-:W-:-:S14]  /*1660*/  DSETP.GTU.AND P0, PT, |R8|, +INF , PT ;  /* 0x7ff000000800742a */ /* 0x000fdc0003f0c200 */
[----:B------:R-:W-:Y:S05]  /*1670*/  @P0 BRA `(.L_x_32) ;  /* 0x0000000000780947 */ /* 0x000fea0003800000 */
[----:B------:R-:W-:-:S05]  /*1680*/  LOP3.LUT R4, R5, 0x7fffffff, RZ, 0xc0, !PT ;  /* 0x7fffffff05047812 */ /* 0x000fca00078ec0ff */
[----:B------:R-:W-:-:S05]  /*1690*/  VIADD R5, R4, 0xffffffff ;  /* 0xffffffff04057836 */ /* 0x000fca0000000000 */
[----:B------:R-:W-:-:S13]  /*16a0*/  ISETP.GE.U32.AND P0, PT, R5, 0x7fefffff, PT ;  /* 0x7fefffff0500780c */ /* 0x000fda0003f06070 */
[----:B------:R-:W-:Y:S02]  /*16b0*/  @P0 LOP3.LUT R35, R9, 0x7ff00000, RZ, 0x3c, !PT ;  /* 0x7ff0000009230812 */ /* 0x000fe400078e3cff */
[----:B------:R-:W-:Y:S01]  /*16c0*/  @P0 MOV R34, RZ ;  /* 0x000000ff00220202 */ /* 0x000fe20000000f00 */
[----:B------:R-:W-:Y:S06]  /*16d0*/  @P0 BRA `(.L_x_33) ;  /* 0x0000000000680947 */ /* 0x000fec0003800000 */
[----:B------:R-:W-:-:S13]  /*16e0*/  ISETP.GE.U32.AND P0, PT, R4, 0x1000001, PT ;  /* 0x010000010400780c */ /* 0x000fda0003f06070 */
[----:B------:R-:W-:Y:S05]  /*16f0*/  @!P0 BRA `(.L_x_34) ;  /* 0x0000000000348947 */ /* 0x000fea0003800000 */
[----:B------:R-:W-:Y:S02]  /*1700*/  VIADD R5, R9, 0xc0200000 ;  /* 0xc020000009057836 */ /* 0x000fe40000000000 */
[----:B------:R-:W-:Y:S02]  /*1710*/  IMAD.MOV.U32 R4, RZ, RZ, R8 ;  /* 0x000000ffff047224 */ /* 0x000fe400078e0008 */
[----:B------:R-:W0:Y:S04]  /*1720*/  MUFU.RCP64H R7, R5 ;  /* 0x0000000500077308 */ /* 0x000e280000001800 */
[----:B0-----:R-:W-:-:S08]  /*1730*/  DFMA R34, -R4, R6, 1 ;  /* 0x3ff000000422742b */ /* 0x001fd00000000106 */
[----:B------:R-:W-:-:S08]  /*1740*/  DFMA R34, R34, R34, R34 ;  /* 0x000000222222722b */ /* 0x000fd00000000022 */
[----:B------:R-:W-:-:S08]  /*1750*/  DFMA R34, R6, R34, R6 ;  /* 0x000000220622722b */ /* 0x000fd00000000006 */
[----:B------:R-:W-:-:S08]  /*1760*/  DFMA R6, -R4, R34, 1 ;  /* 0x3ff000000406742b */ /* 0x000fd00000000122 */
[----:B------:R-:W-:-:S08]  /*1770*/  DFMA R34, R34, R6, R34 ;  /* 0x000000062222722b */ /* 0x000fd00000000022 */
[----:B------:R-:W-:-:S08]  /*1780*/  DMUL R34, R34, 2.2250738585072013831e-308 ;  /* 0x0010000022227828 */ /* 0x000fd00000000000 */
[----:B------:R-:W-:-:S08]  /*1790*/  DFMA R6, -R8, R34, 1 ;  /* 0x3ff000000806742b */ /* 0x000fd00000000122 */
[----:B------:R-:W-:-:S08]  /*17a0*/  DFMA R6, R6, R6, R6 ;  /* 0x000000060606722b */ /* 0x000fd00000000006 */
[----:B------:R-:W-:Y:S01]  /*17b0*/  DFMA R34, R34, R6, R34 ;  /* 0x000000062222722b */ /* 0x000fe20000000022 */
[----:B------:R-:W-:Y:S10]  /*17c0*/  BRA `(.L_x_33) ;  /* 0x00000000002c7947 */ /* 0x000ff40003800000 */
.L_x_34:
[----:B------:R-:W-:-:S06]  /*17d0*/  DMUL R8, R8, 8.11296384146066816958e+31 ;  /* 0x4690000008087828 */ /* 0x000fcc0000000000 */
[----:B------:R-:W0:Y:S02]  /*17e0*/  MUFU.RCP64H R7, R9 ;  /* 0x0000000900077308 */ /* 0x000e240000001800 */
[----:B0-----:R-:W-:-:S08]  /*17f0*/  DFMA R4, -R8, R6, 1 ;  /* 0x3ff000000804742b */ /* 0x001fd00000000106 */
[----:B------:R-:W-:-:S08]  /*1800*/  DFMA R4, R4, R4, R4 ;  /* 0x000000040404722b */ /* 0x000fd00000000004 */
[----:B------:R-:W-:-:S08]  /*1810*/  DFMA R4, R6, R4, R6 ;  /* 0x000000040604722b */ /* 0x000fd00000000006 */
[----:B------:R-:W-:-:S08]  /*1820*/  DFMA R6, -R8, R4, 1 ;  /* 0x3ff000000806742b */ /* 0x000fd00000000104 */
[----:B------:R-:W-:-:S08]  /*1830*/  DFMA R6, R4, R6, R4 ;  /* 0x000000060406722b */ /* 0x000fd00000000004 */
[----:B------:R-:W-:Y:S01]  /*1840*/  DMUL R34, R6, 8.11296384146066816958e+31 ;  /* 0x4690000006227828 */ /* 0x000fe20000000000 */
[----:B------:R-:W-:Y:S10]  /*1850*/  BRA `(.L_x_33) ;  /* 0x0000000000087947 */ /* 0x000ff40003800000 */
.L_x_32:
[----:B------:R-:W-:Y:S01]  /*1860*/  LOP3.LUT R35, R9, 0x80000, RZ, 0xfc, !PT ;  /* 0x0008000009237812 */ /* 0x000fe200078efcff */
[----:B------:R-:W-:-:S07]  /*1870*/  IMAD.MOV.U32 R34, RZ, RZ, R8 ;  /* 0x000000ffff227224 */ /* 0x000fce00078e0008 */
.L_x_33:
[----:B------:R-:W-:Y:S05]  /*1880*/  BSYNC.RECONVERGENT B2 ;  /* 0x0000000000027941 */ /* 0x000fea0003800200 */
.L_x_31:
[----:B------:R-:W-:Y:S01]  /*1890*/  IMAD.MOV.U32 R6, RZ, RZ, R2 ;  /* 0x000000ffff067224 */ /* 0x000fe200078e0002 */
[----:B------:R-:W-:Y:S01]  /*18a0*/  MOV R5, R35 ;  /* 0x0000002300057202 */ /* 0x000fe20000000f00 */
[----:B------:R-:W-:Y:S02]  /*18b0*/  IMAD.MOV.U32 R7, RZ, RZ, 0x0 ;  /* 0x00000000ff077424 */ /* 0x000fe400078e00ff */
[----:B------:R-:W-:Y:S02]  /*18c0*/  IMAD.MOV.U32 R4, RZ, RZ, R34 ;  /* 0x000000ffff047224 */ /* 0x000fe400078e0022 */
[----:B------:R-:W-:Y:S05]  /*18d0*/  RET.REL.NODEC R6 `(_Z29computeAccelerationsMapKernelidPdS_S_ii) ;  /* 0xffffffe406c87950 */ /* 0x000fea0003c3ffff */
        .weak           $__internal_1_$__cuda_sm20_div_rn_f64_full
        .type           $__internal_1_$__cuda_sm20_div_rn_f64_full,@function
        .size           $__internal_1_$__cuda_sm20_div_rn_f64_full,(.L_x_50 - $__internal_1_$__cuda_sm20_div_rn_f64_full)
$__internal_1_$__cuda_sm20_div_rn_f64_full:
[C---:B------:R-:W-:Y:S01]  /*18e0*/  FSETP.GEU.AND P0, PT, |R5|.reuse, 1.469367938527859385e-39, PT ;  /* 0x001000000500780b */ /* 0x040fe20003f0e200 */
[--C-:B------:R-:W-:Y:S01]  /*18f0*/  IMAD.MOV.U32 R34, RZ, RZ, R4.reuse ;  /* 0x000000ffff227224 */ /* 0x100fe200078e0004 */
[----:B------:R-:W-:Y:S01]  /*1900*/  MOV R43, UR7 ;  /* 0x00000007002b7c02 */ /* 0x000fe20008000f00 */
[----:B------:R-:W-:Y:S01]  /*1910*/  IMAD.MOV.U32 R38, RZ, RZ, R4 ;  /* 0x000000ffff267224 */ /* 0x000fe200078e0004 */
[----:B------:R-:W-:Y:S01]  /*1920*/  LOP3.LUT R7, R5, 0x7ff00000, RZ, 0xc0, !PT ;  /* 0x7ff0000005077812 */ /* 0x000fe200078ec0ff */
[----:B------:R-:W-:Y:S01]  /*1930*/  IMAD.MOV.U32 R35, RZ, RZ, R5 ;  /* 0x000000ffff237224 */ /* 0x000fe200078e0005 */
[----:B------:R-:W-:Y:S01]  /*1940*/  LOP3.LUT R4, R43, 0x7ff00000, RZ, 0xc0, !PT ;  /* 0x7ff000002b047812 */ /* 0x000fe200078ec0ff */
[----:B------:R-:W-:Y:S01]  /*1950*/  IMAD.U32 R42, RZ, RZ, UR6 ;  /* 0x00000006ff2a7e24 */ /* 0x000fe2000f8e00ff */
[----:B------:R-:W-:Y:S02]  /*1960*/  LOP3.LUT R6, R5, 0x800fffff, RZ, 0xc0, !PT ;  /* 0x800fffff05067812 */ /* 0x000fe400078ec0ff */
[----:B------:R-:W-:Y:S01]  /*1970*/  MOV R5, 0x1ca00000 ;  /* 0x1ca0000000057802 */ /* 0x000fe20000000f00 */
[----:B------:R-:W-:Y:S01]  /*1980*/  IMAD.MOV.U32 R40, RZ, RZ, R42 ;  /* 0x000000ffff287224 */ /* 0x000fe200078e002a */
[----:B------:R-:W-:-:S02]  /*1990*/  ISETP.GE.U32.AND P1, PT, R4, R7, PT ;  /* 0x000000070400720c */ /* 0x000fc40003f26070 */
[----:B------:R-:W-:Y:S01]  /*19a0*/  LOP3.LUT R39, R6, 0x3ff00000, RZ, 0xfc, !PT ;  /* 0x3ff0000006277812 */ /* 0x000fe200078efcff */
[----:B------:R-:W-:Y:S01]  /*19b0*/  @!P0 DMUL R38, R34, 8.98846567431157953865e+307 ;  /* 0x7fe0000022268828 */ /* 0x000fe20000000000 */
[----:B------:R-:W-:Y:S02]  /*19c0*/  SEL R6, R5, 0x63400000, !P1 ;  /* 0x6340000005067807 */ /* 0x000fe40004800000 */
[----:B------:R-:W-:Y:S02]  /*19d0*/  FSETP.GEU.AND P1, PT, |R43|, 1.469367938527859385e-39, PT ;  /* 0x001000002b00780b */ /* 0x000fe40003f2e200 */
[----:B------:R-:W-:Y:S01]  /*19e0*/  LOP3.LUT R41, R6, 0x800fffff, R43, 0xf8, !PT ;  /* 0x800fffff06297812 */ /* 0x000fe200078ef82b */
[----:B------:R0:W1:Y:S01]  /*19f0*/  MUFU.RCP64H R45, R39 ;  /* 0x00000027002d7308 */ /* 0x0000620000001800 */
[----:B------:R-:W-:-:S09]  /*1a00*/  IMAD.MOV.U32 R6, RZ, RZ, R4 ;  /* 0x000000ffff067224 */ /* 0x000fd200078e0004 */
[----:B0-----:R-:W-:Y:S05]  /*1a10*/  @P1 BRA `(.L_x_35) ;  /* 0x0000000000201947 */ /* 0x001fea0003800000 */
[----:B------:R-:W-:Y:S01]  /*1a20*/  LOP3.LUT R9, R35, 0x7ff00000, RZ, 0xc0, !PT ;  /* 0x7ff0000023097812 */ /* 0x000fe200078ec0ff */
[----:B------:R-:W-:-:S03]  /*1a30*/  IMAD.MOV.U32 R8, RZ, RZ, RZ ;  /* 0x000000ffff087224 */ /* 0x000fc600078e00ff */
[----:B------:R-:W-:-:S04]  /*1a40*/  ISETP.GE.U32.AND P1, PT, R4, R9, PT ;  /* 0x000000090400720c */ /* 0x000fc80003f26070 */
[----:B------:R-:W-:-:S04]  /*1a50*/  SEL R6, R5, 0x63400000, !P1 ;  /* 0x6340000005067807 */ /* 0x000fc80004800000 */
[----:B------:R-:W-:-:S04]  /*1a60*/  LOP3.LUT R6, R6, 0x80000000, R43, 0xf8, !PT ;  /* 0x8000000006067812 */ /* 0x000fc800078ef82b */
[----:B------:R-:W-:-:S06]  /*1a70*/  LOP3.LUT R9, R6, 0x100000, RZ, 0xfc, !PT ;  /* 0x0010000006097812 */ /* 0x000fcc00078efcff */
[----:B------:R-:W-:-:S10]  /*1a80*/  DFMA R40, R40, 2, -R8 ;  /* 0x400000002828782b */ /* 0x000fd40000000808 */
[----:B------:R-:W-:-:S07]  /*1a90*/  LOP3.LUT R6, R41, 0x7ff00000, RZ, 0xc0, !PT ;  /* 0x7ff0000029067812 */ /* 0x000fce00078ec0ff */
.L_x_35:
[----:B------:R-:W-:Y:S01]  /*1aa0*/  MOV R44, 0x1 ;  /* 0x00000001002c7802 */ /* 0x000fe20000000f00 */
[----:B------:R-:W-:Y:S01]  /*1ab0*/  BSSY.RECONVERGENT B2, `(.L_x_36) ;  /* 0x0000046000027945 */ /* 0x000fe20003800200 */
[----:B------:R-:W-:-:S04]  /*1ac0*/  @!P0 LOP3.LUT R7, R39, 0x7ff00000, RZ, 0xc0, !PT ;  /* 0x7ff0000027078812 */ /* 0x000fc800078ec0ff */
[----:B-1----:R-:W-:-:S08]  /*1ad0*/  DFMA R8, R44, -R38, 1 ;  /* 0x3ff000002c08742b */ /* 0x002fd00000000826 */
[----:B------:R-:W-:-:S08]  /*1ae0*/  DFMA R8, R8, R8, R8 ;  /* 0x000000080808722b */ /* 0x000fd00000000008 */
[----:B------:R-:W-:-:S08]  /*1af0*/  DFMA R8, R44, R8, R44 ;  /* 0x000000082c08722b */ /* 0x000fd0000000002c */
[----:B------:R-:W-:-:S08]  /*1b00*/  DFMA R44, R8, -R38, 1 ;  /* 0x3ff00000082c742b */ /* 0x000fd00000000826 */
[----:B------:R-:W-:-:S08]  /*1b10*/  DFMA R44, R8, R44, R8 ;  /* 0x0000002c082c722b */ /* 0x000fd00000000008 */
[----:B------:R-:W-:-:S08]  /*1b20*/  DMUL R8, R44, R40 ;  /* 0x000000282c087228 */ /* 0x000fd00000000000 */
[----:B------:R-:W-:-:S08]  /*1b30*/  DFMA R42, R8, -R38, R40 ;  /* 0x80000026082a722b */ /* 0x000fd00000000028 */
[----:B------:R-:W-:Y:S01]  /*1b40*/  DFMA R42, R44, R42, R8 ;  /* 0x0000002a2c2a722b */ /* 0x000fe20000000008 */
[----:B------:R-:W-:-:S05]  /*1b50*/  VIADD R8, R6, 0xffffffff ;  /* 0xffffffff06087836 */ /* 0x000fca0000000000 */
[----:B------:R-:W-:Y:S01]  /*1b60*/  ISETP.GT.U32.AND P0, PT, R8, 0x7feffffe, PT ;  /* 0x7feffffe0800780c */ /* 0x000fe20003f04070 */
[----:B------:R-:W-:-:S05]  /*1b70*/  VIADD R8, R7, 0xffffffff ;  /* 0xffffffff07087836 */ /* 0x000fca0000000000 */
[----:B------:R-:W-:-:S13]  /*1b80*/  ISETP.GT.U32.OR P0, PT, R8, 0x7feffffe, P0 ;  /* 0x7feffffe0800780c */ /* 0x000fda0000704470 */
[----:B------:R-:W-:Y:S05]  /*1b90*/  @P0 BRA `(.L_x_37) ;  /* 0x0000000000740947 */ /* 0x000fea0003800000 */
[----:B------:R-:W-:-:S04]  /*1ba0*/  LOP3.LUT R7, R35, 0x7ff00000, RZ, 0xc0, !PT ;  /* 0x7ff0000023077812 */ /* 0x000fc800078ec0ff */
[CC--:B------:R-:W-:Y:S02]  /*1bb0*/  VIADDMNMX R6, R4.reuse, -R7.reuse, 0xb9600000, !PT ;  /* 0xb960000004067446 */ /* 0x0c0fe40007800907 */
[----:B------:R-:W-:Y:S01]  /*1bc0*/  ISETP.GE.U32.AND P0, PT, R4, R7, PT ;  /* 0x000000070400720c */ /* 0x000fe20003f06070 */
[----:B------:R-:W-:Y:S01]  /*1bd0*/  IMAD.MOV.U32 R4, RZ, RZ, RZ ;  /* 0x000000ffff047224 */ /* 0x000fe200078e00ff */
[----:B------:R-:W-:Y:S02]  /*1be0*/  VIMNMX R6, PT, PT, R6, 0x46a00000, PT ;  /* 0x46a0000006067848 */ /* 0x000fe40003fe0100 */
[----:B------:R-:W-:-:S05]  /*1bf0*/  SEL R5, R5, 0x63400000, !P0 ;  /* 0x6340000005057807 */ /* 0x000fca0004000000 */
[----:B------:R-:W-:-:S05]  /*1c00*/  IMAD.IADD R6, R6, 0x1, -R5 ;  /* 0x0000000106067824 */ /* 0x000fca00078e0a05 */
[----:B------:R-:W-:-:S06]  /*1c10*/  IADD3 R5, PT, PT, R6, 0x7fe00000, RZ ;  /* 0x7fe0000006057810 */ /* 0x000fcc0007ffe0ff */
[----:B------:R-:W-:-:S10]  /*1c20*/  DMUL R8, R42, R4 ;  /* 0x000000042a087228 */ /* 0x000fd40000000000 */
[----:B------:R-:W-:-:S13]  /*1c30*/  FSETP.GTU.AND P0, PT, |R9|, 1.469367938527859385e-39, PT ;  /* 0x001000000900780b */ /* 0x000fda0003f0c200 */
[----:B------:R-:W-:Y:S05]  /*1c40*/  @P0 BRA `(.L_x_38) ;  /* 0x0000000000b00947 */ /* 0x000fea0003800000 */
[----:B------:R-:W-:-:S06]  /*1c50*/  DFMA R38, R42, -R38, R40 ;  /* 0x800000262a26722b */ /* 0x000fcc0000000028 */
[----:B------:R-:W-:-:S04]  /*1c60*/  IMAD.MOV.U32 R38, RZ, RZ, RZ ;  /* 0x000000ffff267224 */ /* 0x000fc800078e00ff */
[C---:B------:R-:W-:Y:S02]  /*1c70*/  FSETP.NEU.AND P0, PT, R39.reuse, RZ, PT ;  /* 0x000000ff2700720b */ /* 0x040fe40003f0d000 */
[----:B------:R-:W-:-:S04]  /*1c80*/  LOP3.LUT R4, R39, 0x80000000, R35, 0x48, !PT ;  /* 0x8000000027047812 */ /* 0x000fc800078e4823 */
[----:B------:R-:W-:-:S07]  /*1c90*/  LOP3.LUT R39, R4, R5, RZ, 0xfc, !PT ;  /* 0x0000000504277212 */ /* 0x000fce00078efcff */
[----:B------:R-:W-:Y:S05]  /*1ca0*/  @!P0 BRA `(.L_x_38) ;  /* 0x0000000000988947 */ /* 0x000fea0003800000 */
[----:B------:R-:W-:Y:S01]  /*1cb0*/  IMAD.MOV R35, RZ, RZ, -R6 ;  /* 0x000000ffff237224 */ /* 0x000fe200078e0a06 */
[----:B------:R-:W-:Y:S02]  /*1cc0*/  MOV R34, RZ ;  /* 0x000000ff00227202 */ /* 0x000fe40000000f00 */
[----:B------:R-:W-:-:S04]  /*1cd0*/  IADD3 R6, PT, PT, -R6, -0x43300000, RZ ;  /* 0xbcd0000006067810 */ /* 0x000fc80007ffe1ff */
[----:B------:R-:W-:Y:S02]  /*1ce0*/  DFMA R34, R8, -R34, R42 ;  /* 0x800000220822722b */ /* 0x000fe4000000002a */
[----:B------:R-:W-:-:S08]  /*1cf0*/  DMUL.RP R42, R42, R38 ;  /* 0x000000262a2a7228 */ /* 0x000fd00000008000 */
[----:B------:R-:W-:Y:S02]  /*1d00*/  FSETP.NEU.AND P0, PT, |R35|, R6, PT ;  /* 0x000000062300720b */ /* 0x000fe40003f0d200 */
[----:B------:R-:W-:Y:S02]  /*1d10*/  LOP3.LUT R5, R43, R4, RZ, 0x3c, !PT ;  /* 0x000000042b057212 */ /* 0x000fe400078e3cff */
[----:B------:R-:W-:Y:S02]  /*1d20*/  FSEL R4, R42, R8, !P0 ;  /* 0x000000082a047208 */ /* 0x000fe40004000000 */
[----:B------:R-:W-:-:S03]  /*1d30*/  FSEL R5, R5, R9, !P0 ;  /* 0x0000000905057208 */ /* 0x000fc60004000000 */
[----:B------:R-:W-:Y:S02]  /*1d40*/  IMAD.MOV.U32 R8, RZ, RZ, R4 ;  /* 0x000000ffff087224 */ /* 0x000fe400078e0004 */
[----:B------:R-:W-:Y:S01]  /*1d50*/  IMAD.MOV.U32 R9, RZ, RZ, R5 ;  /* 0x000000ffff097224 */ /* 0x000fe200078e0005 */
[----:B------:R-:W-:Y:S06]  /*1d60*/  BRA `(.L_x_38) ;  /* 0x0000000000687947 */ /* 0x000fec0003800000 */
.L_x_37:
[----:B------:R-:W-:Y:S01]  /*1d70*/  IMAD.U32 R4, RZ, RZ, UR6 ;  /* 0x00000006ff047e24 */ /* 0x000fe2000f8e00ff */
[----:B------:R-:W-:-:S06]  /*1d80*/  MOV R5, UR7 ;  /* 0x0000000700057c02 */ /* 0x000fcc0008000f00 */
[----:B------:R-:W-:-:S14]  /*1d90*/  DSETP.NAN.AND P0, PT, R4, R4, PT ;  /* 0x000000040400722a */ /* 0x000fdc0003f08000 */
[----:B------:R-:W-:Y:S05]  /*1da0*/  @P0 BRA `(.L_x_39) ;  /* 0x00000000004c0947 */ /* 0x000fea0003800000 */
[----:B------:R-:W-:-:S14]  /*1db0*/  DSETP.NAN.AND P0, PT, R34, R34, PT ;  /* 0x000000222200722a */ /* 0x000fdc0003f08000 */
[----:B------:R-:W-:Y:S05]  /*1dc0*/  @P0 BRA `(.L_x_40) ;  /* 0x0000000000340947 */ /* 0x000fea0003800000 */
[----:B------:R-:W-:Y:S01]  /*1dd0*/  ISETP.NE.AND P0, PT, R6, R7, PT ;  /* 0x000000070600720c */ /* 0x000fe20003f05270 */
[----:B------:R-:W-:Y:S02]  /*1de0*/  IMAD.MOV.U32 R8, RZ, RZ, 0x0 ;  /* 0x00000000ff087424 */ /* 0x000fe400078e00ff */
[----:B------:R-:W-:-:S10]  /*1df0*/  IMAD.MOV.U32 R9, RZ, RZ, -0x80000 ;  /* 0xfff80000ff097424 */ /* 0x000fd400078e00ff */
[----:B------:R-:W-:Y:S05]  /*1e00*/  @!P0 BRA `(.L_x_38) ;  /* 0x0000000000408947 */ /* 0x000fea0003800000 */
[----:B------:R-:W-:Y:S02]  /*1e10*/  ISETP.NE.AND P0, PT, R6, 0x7ff00000, PT ;  /* 0x7ff000000600780c */ /* 0x000fe40003f05270 */
[----:B------:R-:W-:Y:S02]  /*1e20*/  LOP3.LUT R5, R5, 0x80000000, R35, 0x48, !PT ;  /* 0x8000000005057812 */ /* 0x000fe400078e4823 */
[----:B------:R-:W-:-:S13]  /*1e30*/  ISETP.EQ.OR P0, PT, R7, RZ, !P0 ;  /* 0x000000ff0700720c */ /* 0x000fda0004702670 */
[----:B------:R-:W-:Y:S01]  /*1e40*/  @P0 LOP3.LUT R4, R5, 0x7ff00000, RZ, 0xfc, !PT ;  /* 0x7ff0000005040812 */ /* 0x000fe200078efcff */
[----:B------:R-:W-:Y:S01]  /*1e50*/  @!P0 IMAD.MOV.U32 R8, RZ, RZ, RZ ;  /* 0x000000ffff088224 */ /* 0x000fe200078e00ff */
[----:B------:R-:W-:Y:S01]  /*1e60*/  @!P0 MOV R9, R5 ;  /* 0x0000000500098202 */ /* 0x000fe20000000f00 */
[----:B------:R-:W-:Y:S02]  /*1e70*/  @P0 IMAD.MOV.U32 R8, RZ, RZ, RZ ;  /* 0x000000ffff080224 */ /* 0x000fe400078e00ff */
[----:B------:R-:W-:Y:S01]  /*1e80*/  @P0 IMAD.MOV.U32 R9, RZ, RZ, R4 ;  /* 0x000000ffff090224 */ /* 0x000fe200078e0004 */
[----:B------:R-:W-:Y:S06]  /*1e90*/  BRA `(.L_x_38) ;  /* 0x00000000001c7947 */ /* 0x000fec0003800000 */
.L_x_40:
[----:B------:R-:W-:Y:S01]  /*1ea0*/  LOP3.LUT R5, R35, 0x80000, RZ, 0xfc, !PT ;  /* 0x0008000023057812 */ /* 0x000fe200078efcff */
[----:B------:R-:W-:-:S03]  /*1eb0*/  IMAD.MOV.U32 R8, RZ, RZ, R34 ;  /* 0x000000ffff087224 */ /* 0x000fc600078e0022 */
[----:B------:R-:W-:Y:S01]  /*1ec0*/  MOV R9, R5 ;  /* 0x0000000500097202 */ /* 0x000fe20000000f00 */
[----:B------:R-:W-:Y:S06]  /*1ed0*/  BRA `(.L_x_38) ;  /* 0x00000000000c7947 */ /* 0x000fec0003800000 */
.L_x_39:
[----:B------:R-:W-:Y:S01]  /*1ee0*/  LOP3.LUT R5, R5, 0x80000, RZ, 0xfc, !PT ;  /* 0x0008000005057812 */ /* 0x000fe200078efcff */
[----:B------:R-:W-:-:S04]  /*1ef0*/  IMAD.MOV.U32 R8, RZ, RZ, R4 ;  /* 0x000000ffff087224 */ /* 0x000fc800078e0004 */
[----:B------:R-:W-:-:S07]  /*1f00*/  IMAD.MOV.U32 R9, RZ, RZ, R5 ;  /* 0x000000ffff097224 */ /* 0x000fce00078e0005 */
.L_x_38:
[----:B------:R-:W-:Y:S05]  /*1f10*/  BSYNC.RECONVERGENT B2 ;  /* 0x0000000000027941 */ /* 0x000fea0003800200 */
.L_x_36:
[----:B------:R-:W-:Y:S01]  /*1f20*/  IMAD.MOV.U32 R6, RZ, RZ, R2 ;  /* 0x000000ffff067224 */ /* 0x000fe200078e0002 */
[----:B------:R-:W-:Y:S01]  /*1f30*/  MOV R5, R9 ;  /* 0x0000000900057202 */ /* 0x000fe20000000f00 */
[----:B------:R-:W-:Y:S02]  /*1f40*/  IMAD.MOV.U32 R7, RZ, RZ, 0x0 ;  /* 0x00000000ff077424 */ /* 0x000fe400078e00ff */
[----:B------:R-:W-:Y:S02]  /*1f50*/  IMAD.MOV.U32 R4, RZ, RZ, R8 ;  /* 0x000000ffff047224 */ /* 0x000fe400078e0008 */
[----:B------:R-:W-:Y:S05]  /*1f60*/  RET.REL.NODEC R6 `(_Z29computeAccelerationsMapKernelidPdS_S_ii) ;  /* 0xffffffe006247950 */ /* 0x000fea0003c3ffff */
.L_x_41:
        /* <DEDUP_REMOVED lines=9> */
.L_x_50:


//--------------------- .text._Z32computeAccelerationsReduceKerneliPdS_ii --------------------------
	.section	.text._Z32computeAccelerationsReduceKerneliPdS_ii,"ax",@progbits
	.align	128
        .global         _Z32computeAccelerationsReduceKerneliPdS_ii
        .type           _Z32computeAccelerationsReduceKerneliPdS_ii,@function
        .size           _Z32computeAccelerationsReduceKerneliPdS_ii,(.L_x_53 - _Z32computeAccelerationsReduceKerneliPdS_ii)
        .other          _Z32computeAccelerationsReduceKerneliPdS_ii,@"STO_CUDA_ENTRY STV_DEFAULT"
_Z32computeAccelerationsReduceKerneliPdS_ii:
.text._Z32computeAccelerationsReduceKerneliPdS_ii:
[----:B------:R-:W-:Y:S01]  /*0000*/  LDC R1, c[0x0][0x37c] ;  /* 0x0000df00ff017b82 */ /* 0x000fe20000000800 */
[----:B------:R-:W0:Y:S07]  /*0010*/  S2R R3, SR_TID.X ;  /* 0x0000000000037919 */ /* 0x000e2e0000002100 */
[----:B------:R-:W0:Y:S08]  /*0020*/  S2UR UR4, SR_CTAID.X ;  /* 0x00000000000479c3 */ /* 0x000e300000002500 */
[----:B------:R-:W0:Y:S08]  /*0030*/  LDC R0, c[0x0][0x360] ;  /* 0x0000d800ff007b82 */ /* 0x000e300000000800 */
[----:B------:R-:W1:Y:S01]  /*0040*/  LDC R5, c[0x0][0x380] ;  /* 0x0000e000ff057b82 */ /* 0x000e620000000800 */
[----:B0-----:R-:W-:-:S05]  /*0050*/  IMAD R0, R0, UR4, R3 ;  /* 0x0000000400007c24 */ /* 0x001fca000f8e0203 */
[----:B-1----:R-:W-:-:S13]  /*0060*/  ISETP.GE.AND P0, PT, R0, R5, PT ;  /* 0x000000050000720c */ /* 0x002fda0003f06270 */
[----:B------:R-:W-:Y:S05]  /*0070*/  @P0 EXIT ;  /* 0x000000000000094d */ /* 0x000fea0003800000 */
[C---:B------:R-:W-:Y:S01]  /*0080*/  IMAD R2, R5.reuse, 0x3, RZ ;  /* 0x0000000305027824 */ /* 0x040fe200078e02ff */
[----:B------:R-:W0:Y:S01]  /*0090*/  LDCU.64 UR4, c[0x0][0x358] ;  /* 0x00006b00ff0477ac */ /* 0x000e220008000a00 */
[----:B------:R-:W-:-:S07]  /*00a0*/  VIADD R3, R5, 0xfffffffe ;  /* 0xfffffffe05037836 */ /* 0x000fce0000000000 */
.L_x_47:
[----:B0123--:R-:W1:Y:S01]  /*00b0*/  LDC.64 R12, c[0x0][0x390] ;  /* 0x0000e400ff0c7b82 */ /* 0x00fe620000000a00 */
[----:B------:R-:W-:Y:S01]  /*00c0*/  IMAD R10, R0, 0x3, RZ ;  /* 0x00000003000a7824 */ /* 0x000fe200078e02ff */
[----:B------:R-:W-:Y:S01]  /*00d0*/  BSSY.RECONVERGENT B0, `(.L_x_42) ;  /* 0x000006f000007945 */ /* 0x000fe20003800200 */
[----:B------:R-:W-:-:S05]  /*00e0*/  IMAD.MOV.U32 R4, RZ, RZ, R0 ;  /* 0x000000ffff047224 */ /* 0x000fca00078e0000 */
[----:B------:R-:W2:Y:S08]  /*00f0*/  LDC R5, c[0x0][0x380] ;  /* 0x0000e000ff057b82 */ /* 0x000eb00000000800 */
[----:B------:R-:W3:Y:S01]  /*0100*/  LDC.64 R6, c[0x0][0x398] ;  /* 0x0000e600ff067b82 */ /* 0x000ee20000000a00 */
[----:B-1----:R-:W-:-:S05]  /*0110*/  IMAD.WIDE R12, R10, 0x8, R12 ;  /* 0x000000080a0c7825 */ /* 0x002fca00078e020c */
[----:B0-----:R0:W-:Y:S01]  /*0120*/  STG.E.64 desc[UR4][R12.64], RZ ;  /* 0x000000ff0c007986 */ /* 0x0011e2000c101b04 */
[----:B--2---:R-:W-:-:S03]  /*0130*/  ISETP.NE.AND P0, PT, R5, 0x1, PT ;  /* 0x000000010500780c */ /* 0x004fc60003f05270 */
[----:B------:R0:W-:Y:S01]  /*0140*/  STG.E.64 desc[UR4][R12.64+0x8], RZ ;  /* 0x000008ff0c007986 */ /* 0x0001e2000c101b04 */
[----:B------:R-:W-:-:S03]  /*0150*/  ISETP.LT.OR P0, PT, R0, RZ, !P0 ;  /* 0x000000ff0000720c */ /* 0x000fc60004701670 */
[----:B------:R0:W-:Y:S01]  /*0160*/  STG.E.64 desc[UR4][R12.64+0x10], RZ ;  /* 0x000010ff0c007986 */ /* 0x0001e2000c101b04 */
[----:B---3--:R-:W-:-:S05]  /*0170*/  IMAD R0, R7, R6, R0 ;  /* 0x0000000607007224 */ /* 0x008fca00078e0200 */
[----:B------:R-:W-:-:S04]  /*0180*/  ISETP.GE.AND P1, PT, R0, R5, PT ;  /* 0x000000050000720c */ /* 0x000fc80003f26270 */
[----:B0-----:R-:W-:Y:S09]  /*0190*/  @P0 BRA `(.L_x_43) ;  /* 0x0000000400880947 */ /* 0x001ff20003800000 */
[----:B------:R-:W-:Y:S01]  /*01a0*/  VIMNMX.U32 R7, PT, PT, R3, R4, PT ;  /* 0x0000000403077248 */ /* 0x000fe20003fe0000 */
[----:B------:R-:W-:Y:S01]  /*01b0*/  BSSY.RECONVERGENT B1, `(.L_x_44) ;  /* 0x000003a000017945 */ /* 0x000fe20003800200 */
[----:B------:R-:W-:Y:S02]  /*01c0*/  CS2R R18, SRZ ;  /* 0x0000000000127805 */ /* 0x000fe4000001ff00 */
[----:B------:R-:W-:Y:S02]  /*01d0*/  CS2R R24, SRZ ;  /* 0x0000000000187805 */ /* 0x000fe4000001ff00 */
[C---:B------:R-:W-:Y:S02]  /*01e0*/  ISETP.GE.U32.AND P2, PT, R7.reuse, 0x3, PT ;  /* 0x000000030700780c */ /* 0x040fe40003f46070 */
[----:B------:R-:W-:Y:S02]  /*01f0*/  CS2R R16, SRZ ;  /* 0x0000000000107805 */ /* 0x000fe4000001ff00 */
[----:B------:R-:W-:Y:S01]  /*0200*/  IADD3 R8, PT, PT, R7, 0x1, RZ ;  /* 0x0000000107087810 */ /* 0x000fe20007ffe0ff */
[----:B------:R-:W-:-:S03]  /*0210*/  IMAD.MOV.U32 R7, RZ, RZ, RZ ;  /* 0x000000ffff077224 */ /* 0x000fc600078e00ff */
[----:B------:R-:W-:-:S04]  /*0220*/  LOP3.LUT R6, R8, 0x3, RZ, 0xc0, !PT ;  /* 0x0000000308067812 */ /* 0x000fc800078ec0ff */
[----:B------:R-:W-:Y:S01]  /*0230*/  ISETP.NE.AND P0, PT, R6, RZ, PT ;  /* 0x000000ff0600720c */ /* 0x000fe20003f05270 */
[----:B------:R-:W-:-:S12]  /*0240*/  @!P2 BRA `(.L_x_45) ;  /* 0x0000000000c0a947 */ /* 0x000fd80003800000 */
[----:B------:R-:W-:Y:S02]  /*0250*/  LOP3.LUT R7, R8, 0xfffffffc, RZ, 0xc0, !PT ;  /* 0xfffffffc08077812 */ /* 0x000fe400078ec0ff */
[----:B------:R-:W-:Y:S02]  /*0260*/  CS2R R18, SRZ ;  /* 0x0000000000127805 */ /* 0x000fe4000001ff00 */
[----:B------:R-:W-:-:S07]  /*0270*/  IADD3 R8, PT, PT, -R7, RZ, RZ ;  /* 0x000000ff07087210 */ /* 0x000fce0007ffe1ff */
.L_x_46:
[----:B0-----:R-:W0:Y:S02]  /*0280*/  LDC.64 R22, c[0x0][0x388] ;  /* 0x0000e200ff167b82 */ /* 0x001e240000000a00 */
[----:B0-----:R-:W-:-:S05]  /*0290*/  IMAD.WIDE R22, R10, 0x8, R22 ;  /* 0x000000080a167825 */ /* 0x001fca00078e0216 */
[----:B------:R-:W2:Y:S02]  /*02a0*/  LDG.E.64 R14, desc[UR4][R22.64] ;  /* 0x00000004160e7981 */ /* 0x000ea4000c1e1b00 */
[----:B--2---:R-:W-:-:S07]  /*02b0*/  DADD R14, R14, R16 ;  /* 0x000000000e0e7229 */ /* 0x004fce0000000010 */
[----:B------:R0:W-:Y:S04]  /*02c0*/  STG.E.64 desc[UR4][R12.64], R14 ;  /* 0x0000000e0c007986 */ /* 0x0001e8000c101b04 */
[----:B------:R-:W2:Y:S02]  /*02d0*/  LDG.E.64 R16, desc[UR4][R22.64+0x8] ;  /* 0x0000080416107981 */ /* 0x000ea4000c1e1b00 */
[----:B--2---:R-:W-:-:S07]  /*02e0*/  DADD R16, R16, R24 ;  /* 0x0000000010107229 */ /* 0x004fce0000000018 */
[----:B------:R1:W-:Y:S04]  /*02f0*/  STG.E.64 desc[UR4][R12.64+0x8], R16 ;  /* 0x000008100c007986 */ /* 0x0003e8000c101b04 */
[----:B------:R-:W2:Y:S01]  /*0300*/  LDG.E.64 R24, desc[UR4][R22.64+0x10] ;  /* 0x0000100416187981 */ /* 0x000ea2000c1e1b00 */
[----:B------:R-:W-:Y:S01]  /*0310*/  IMAD.WIDE R20, R2, 0x8, R22 ;  /* 0x0000000802147825 */ /* 0x000fe200078e0216 */
[----:B--2---:R-:W-:-:S07]  /*0320*/  DADD R24, R24, R18 ;  /* 0x0000000018187229 */ /* 0x004fce0000000012 */
[----:B------:R2:W-:Y:S04]  /*0330*/  STG.E.64 desc[UR4][R12.64+0x10], R24 ;  /* 0x000010180c007986 */ /* 0x0005e8000c101b04 */
[----:B------:R-:W3:Y:S02]  /*0340*/  LDG.E.64 R18, desc[UR4][R20.64] ;  /* 0x0000000414127981 */ /* 0x000ee4000c1e1b00 */
[----:B---3--:R-:W-:-:S07]  /*0350*/  DADD R18, R14, R18 ;  /* 0x000000000e127229 */ /* 0x008fce0000000012 */
[----:B------:R3:W-:Y:S04]  /*0360*/  STG.E.64 desc[UR4][R12.64], R18 ;  /* 0x000000120c007986 */ /* 0x0007e8000c101b04 */
[----:B0-----:R-:W4:Y:S02]  /*0370*/  LDG.E.64 R14, desc[UR4][R20.64+0x8] ;  /* 0x00000804140e7981 */ /* 0x001f24000c1e1b00 */
[----:B----4-:R-:W-:-:S07]  /*0380*/  DADD R14, R16, R14 ;  /* 0x00000000100e7229 */ /* 0x010fce000000000e */
[----:B------:R0:W-:Y:S04]  /*0390*/  STG.E.64 desc[UR4][R12.64+0x8], R14 ;  /* 0x0000080e0c007986 */ /* 0x0001e8000c101b04 */
[----:B-1----:R-:W4:Y:S01]  /*03a0*/  LDG.E.64 R16, desc[UR4][R20.64+0x10] ;  /* 0x0000100414107981 */ /* 0x002f22000c1e1b00 */
[----:B------:R-:W-:Y:S01]  /*03b0*/  IMAD.WIDE R22, R2, 0x8, R20 ;  /* 0x0000000802167825 */ /* 0x000fe200078e0214 */
[----:B----4-:R-:W-:-:S07]  /*03c0*/  DADD R16, R24, R16 ;  /* 0x0000000018107229 */ /* 0x010fce0000000010 */
[----:B------:R1:W-:Y:S04]  /*03d0*/  STG.E.64 desc[UR4][R12.64+0x10], R16 ;  /* 0x000010100c007986 */ /* 0x0003e8000c101b04 */
[----:B--2---:R-:W2:Y:S02]  /*03e0*/  LDG.E.64 R24, desc[UR4][R22.64] ;  /* 0x0000000416187981 */ /* 0x004ea4000c1e1b00 */
[----:B--2---:R-:W-:-:S07]  /*03f0*/  DADD R24, R18, R24 ;  /* 0x0000000012187229 */ /* 0x004fce0000000018 */
[----:B------:R2:W-:Y:S04]  /*0400*/  STG.E.64 desc[UR4][R12.64], R24 ;  /* 0x000000180c007986 */ /* 0x0005e8000c101b04 */
[----:B---3--:R-:W3:Y:S02]  /*0410*/  LDG.E.64 R18, desc[UR4][R22.64+0x8] ;  /* 0x0000080416127981 */ /* 0x008ee4000c1e1b00 */
[----:B---3--:R-:W-:-:S07]  /*0420*/  DADD R18, R14, R18 ;  /* 0x000000000e127229 */ /* 0x008fce0000000012 */
[----:B------:R3:W-:Y:S04]  /*0430*/  STG.E.64 desc[UR4][R12.64+0x8], R18 ;  /* 0x000008120c007986 */ /* 0x0007e8000c101b04 */
[----:B0-----:R-:W4:Y:S01]  /*0440*/  LDG.E.64 R14, desc[UR4][R22.64+0x10] ;  /* 0x00001004160e7981 */ /* 0x001f22000c1e1b00 */
[----:B------:R-:W-:Y:S01]  /*0450*/  IMAD.WIDE R20, R2, 0x8, R22 ;  /* 0x0000000802147825 */ /* 0x000fe200078e0216 */
[----:B----4-:R-:W-:-:S07]  /*0460*/  DADD R14, R16, R14 ;  /* 0x00000000100e7229 */ /* 0x010fce000000000e */
[----:B------:R0:W-:Y:S04]  /*0470*/  STG.E.64 desc[UR4][R12.64+0x10], R14 ;  /* 0x0000100e0c007986 */ /* 0x0001e8000c101b04 */
[----:B-1----:R-:W4:Y:S02]  /*0480*/  LDG.E.64 R16, desc[UR4][R20.64] ;  /* 0x0000000414107981 */ /* 0x002f24000c1e1b00 */
[----:B----4-:R-:W-:-:S07]  /*0490*/  DADD R16, R24, R16 ;  /* 0x0000000018107229 */ /* 0x010fce0000000010 */
[----:B------:R0:W-:Y:S04]  /*04a0*/  STG.E.64 desc[UR4][R12.64], R16 ;  /* 0x000000100c007986 */ /* 0x0001e8000c101b04 */
[----:B--2---:R-:W2:Y:S02]  /*04b0*/  LDG.E.64 R24, desc[UR4][R20.64+0x8] ;  /* 0x0000080414187981 */ /* 0x004ea4000c1e1b00 */
[----:B--2---:R-:W-:-:S07]  /*04c0*/  DADD R24, R18, R24 ;  /* 0x0000000012187229 */ /* 0x004fce0000000018 */
[----:B------:R0:W-:Y:S04]  /*04d0*/  STG.E.64 desc[UR4][R12.64+0x8], R24 ;  /* 0x000008180c007986 */ /* 0x0001e8000c101b04 */
[----:B---3--:R-:W2:Y:S01]  /*04e0*/  LDG.E.64 R18, desc[UR4][R20.64+0x10] ;  /* 0x0000100414127981 */ /* 0x008ea2000c1e1b00 */
[----:B------:R-:W-:Y:S01]  /*04f0*/  IADD3 R8, PT, PT, R8, 0x4, RZ ;  /* 0x0000000408087810 */ /* 0x000fe20007ffe0ff */
[----:B------:R-:W-:-:S03]  /*0500*/  IMAD R10, R5, 0xc, R10 ;  /* 0x0000000c050a7824 */ /* 0x000fc600078e020a */
[----:B------:R-:W-:Y:S01]  /*0510*/  ISETP.NE.AND P2, PT, R8, RZ, PT ;  /* 0x000000ff0800720c */ /* 0x000fe20003f45270 */
[----:B--2---:R-:W-:-:S07]  /*0520*/  DADD R18, R14, R18 ;  /* 0x000000000e127229 */ /* 0x004fce0000000012 */
[----:B------:R0:W-:Y:S05]  /*0530*/  STG.E.64 desc[UR4][R12.64+0x10], R18 ;  /* 0x000010120c007986 */ /* 0x0001ea000c101b04 */
[----:B------:R-:W-:Y:S05]  /*0540*/  @P2 BRA `(.L_x_46) ;  /* 0xfffffffc004c2947 */ /* 0x000fea000383ffff */
.L_x_45:
[----:B------:R-:W-:Y:S05]  /*0550*/  BSYNC.RECONVERGENT B1 ;  /* 0x0000000000017941 */ /* 0x000fea0003800200 */
.L_x_44:
[----:B------:R-:W-:Y:S05]  /*0560*/  @!P0 BRA `(.L_x_43) ;  /* 0x0000000000948947 */ /* 0x000fea0003800000 */
[----:B------:R-:W1:Y:S01]  /*0570*/  LDC.64 R8, c[0x0][0x388] ;  /* 0x0000e200ff087b82 */ /* 0x000e620000000a00 */
[----:B------:R-:W-:-:S04]  /*0580*/  IMAD R5, R7, R5, R4 ;  /* 0x0000000507057224 */ /* 0x000fc800078e0204 */
[----:B------:R-:W-:-:S04]  /*0590*/  IMAD R5, R5, 0x3, RZ ;  /* 0x0000000305057824 */ /* 0x000fc800078e02ff */
[----:B-1----:R-:W-:-:S05]  /*05a0*/  IMAD.WIDE R4, R5, 0x8, R8 ;  /* 0x0000000805047825 */ /* 0x002fca00078e0208 */
[----:B------:R-:W0:Y:S02]  /*05b0*/  LDG.E.64 R8, desc[UR4][R4.64] ;  /* 0x0000000404087981 */ /* 0x000e24000c1e1b00 */
[----:B0-----:R-:W-:-:S07]  /*05c0*/  DADD R16, R8, R16 ;  /* 0x0000000008107229 */ /* 0x001fce0000000010 */
[----:B------:R1:W-:Y:S04]  /*05d0*/  STG.E.64 desc[UR4][R12.64], R16 ;  /* 0x000000100c007986 */ /* 0x0003e8000c101b04 */
[----:B------:R-:W2:Y:S02]  /*05e0*/  LDG.E.64 R8, desc[UR4][R4.64+0x8] ;  /* 0x0000080404087981 */ /* 0x000ea4000c1e1b00 */
[----:B--2---:R-:W-:-:S07]  /*05f0*/  DADD R24, R8, R24 ;  /* 0x0000000008187229 */ /* 0x004fce0000000018 */
[----:B------:R1:W-:Y:S04]  /*0600*/  STG.E.64 desc[UR4][R12.64+0x8], R24 ;  /* 0x000008180c007986 */ /* 0x0003e8000c101b04 */
[----:B------:R-:W2:Y:S01]  /*0610*/  LDG.E.64 R8, desc[UR4][R4.64+0x10] ;  /* 0x0000100404087981 */ /* 0x000ea2000c1e1b00 */
[----:B------:R-:W-:Y:S01]  /*0620*/  ISETP.NE.AND P0, PT, R6, 0x1, PT ;  /* 0x000000010600780c */ /* 0x000fe20003f05270 */
[----:B--2---:R-:W-:-:S07]  /*0630*/  DADD R18, R8, R18 ;  /* 0x0000000008127229 */ /* 0x004fce0000000012 */
[----:B------:R1:W-:Y:S05]  /*0640*/  STG.E.64 desc[UR4][R12.64+0x10], R18 ;  /* 0x000010120c007986 */ /* 0x0003ea000c101b04 */
[----:B------:R-:W-:Y:S05]  /*0650*/  @!P0 BRA `(.L_x_43) ;  /* 0x0000000000588947 */ /* 0x000fea0003800000 */
[----:B------:R-:W-:-:S05]  /*0660*/  IMAD.WIDE R4, R2, 0x8, R4 ;  /* 0x0000000802047825 */ /* 0x000fca00078e0204 */
[----:B------:R-:W1:Y:S02]  /*0670*/  LDG.E.64 R8, desc[UR4][R4.64] ;  /* 0x0000000404087981 */ /* 0x000e64000c1e1b00 */
[----:B-1----:R-:W-:-:S07]  /*0680*/  DADD R16, R16, R8 ;  /* 0x0000000010107229 */ /* 0x002fce0000000008 */
[----:B------:R2:W-:Y:S04]  /*0690*/  STG.E.64 desc[UR4][R12.64], R16 ;  /* 0x000000100c007986 */ /* 0x0005e8000c101b04 */
[----:B------:R-:W3:Y:S02]  /*06a0*/  LDG.E.64 R8, desc[UR4][R4.64+0x8] ;  /* 0x0000080404087981 */ /* 0x000ee4000c1e1b00 */
[----:B---3--:R-:W-:-:S07]  /*06b0*/  DADD R24, R24, R8 ;  /* 0x0000000018187229 */ /* 0x008fce0000000008 */
[----:B------:R2:W-:Y:S04]  /*06c0*/  STG.E.64 desc[UR4][R12.64+0x8], R24 ;  /* 0x000008180c007986 */ /* 0x0005e8000c101b04 */
[----:B------:R-:W3:Y:S01]  /*06d0*/  LDG.E.64 R8, desc[UR4][R4.64+0x10] ;  /* 0x0000100404087981 */ /* 0x000ee2000c1e1b00 */
[----:B------:R-:W-:Y:S01]  /*06e0*/  ISETP.NE.AND P0, PT, R6, 0x2, PT ;  /* 0x000000020600780c */ /* 0x000fe20003f05270 */
[----:B---3--:R-:W-:-:S07]  /*06f0*/  DADD R18, R18, R8 ;  /* 0x0000000012127229 */ /* 0x008fce0000000008 */
[----:B------:R2:W-:Y:S05]  /*0700*/  STG.E.64 desc[UR4][R12.64+0x10], R18 ;  /* 0x000010120c007986 */ /* 0x0005ea000c101b04 */
[----:B------:R-:W-:Y:S05]  /*0710*/  @!P0 BRA `(.L_x_43) ;  /* 0x0000000000288947 */ /* 0x000fea0003800000 */
[----:B------:R-:W-:-:S05]  /*0720*/  IMAD.WIDE R4, R2, 0x8, R4 ;  /* 0x0000000802047825 */ /* 0x000fca00078e0204 */
[----:B------:R-:W3:Y:S02]  /*0730*/  LDG.E.64 R6, desc[UR4][R4.64] ;  /* 0x0000000404067981 */ /* 0x000ee4000c1e1b00 */
[----:B---3--:R-:W-:-:S07]  /*0740*/  DADD R6, R16, R6 ;  /* 0x0000000010067229 */ /* 0x008fce0000000006 */
[----:B------:R3:W-:Y:S04]  /*0750*/  STG.E.64 desc[UR4][R12.64], R6 ;  /* 0x000000060c007986 */ /* 0x0007e8000c101b04 */
[----:B------:R-:W4:Y:S02]  /*0760*/  LDG.E.64 R8, desc[UR4][R4.64+0x8] ;  /* 0x0000080404087981 */ /* 0x000f24000c1e1b00 */
[----:B----4-:R-:W-:-:S07]  /*0770*/  DADD R8, R24, R8 ;  /* 0x0000000018087229 */ /* 0x010fce0000000008 */
[----:B------:R3:W-:Y:S04]  /*0780*/  STG.E.64 desc[UR4][R12.64+0x8], R8 ;  /* 0x000008080c007986 */ /* 0x0007e8000c101b04 */
[----:B------:R-:W4:Y:S02]  /*0790*/  LDG.E.64 R10, desc[UR4][R4.64+0x10] ;  /* 0x00001004040a7981 */ /* 0x000f24000c1e1b00 */
[----:B----4-:R-:W-:-:S07]  /*07a0*/  DADD R10, R18, R10 ;  /* 0x00000000120a7229 */ /* 0x010fce000000000a */
[----:B------:R3:W-:Y:S04]  /*07b0*/  STG.E.64 desc[UR4][R12.64+0x10], R10 ;  /* 0x0000100a0c007986 */ /* 0x0007e8000c101b04 */
.L_x_43:
[----:B------:R-:W-:Y:S05]  /*07c0*/  BSYNC.RECONVERGENT B0 ;  /* 0x0000000000007941 */ /* 0x000fea0003800200 */
.L_x_42:
[----:B------:R-:W-:Y:S05]  /*07d0*/  @!P1 BRA `(.L_x_47) ;  /* 0xfffffff800349947 */ /* 0x000fea000383ffff */
[----:B------:R-:W-:Y:S05]  /*07e0*/  EXIT ;  /* 0x000000000000794d */ /* 0x000fea0003800000 */
.L_x_48:
        /* <DEDUP_REMOVED lines=9> */
.L_x_53:


//--------------------- .nv.shared.reserved.0     --------------------------
	.section	.nv.shared.reserved.0,"aw",@nobits
	.weak		__nv_reservedSMEM_offset_0_alias
	.size		__nv_reservedSMEM_offset_0_alias, 0, 64
	.other		__nv_reservedSMEM_offset_0_alias,@"STO_CUDA_RESERVED_SHARED STV_DEFAULT"
__nv_reservedSMEM_offset_0_alias:
	.zero		0
	.zero		64


//--------------------- .nv.constant0._Z12calculatePOTiPdS_ --------------------------
	.section	.nv.constant0._Z12calculatePOTiPdS_,"a",@progbits
	.sectionflags	@""
	.align	4
.nv.constant0._Z12calculatePOTiPdS_:
	.zero		920


//--------------------- .nv.constant0._Z29computeAccelerationsMapKernelidPdS_S_ii --------------------------
	.section	.nv.constant0._Z29computeAccelerationsMapKernelidPdS_S_ii,"a",@progbits
	.sectionflags	@""
	.align	4
.nv.constant0._Z29computeAccelerationsMapKernelidPdS_S_ii:
	.zero		944


//--------------------- .nv.constant0._Z32computeAccelerationsReduceKerneliPdS_ii --------------------------
	.section	.nv.constant0._Z32computeAccelerationsReduceKerneliPdS_ii,"a",@progbits
	.sectionflags	@""
	.align	4
.nv.constant0._Z32computeAccelerationsReduceKerneliPdS_ii:
	.zero		928


//--------------------- SYMBOLS --------------------------

	.type		.nv.reservedSmem.offset0,@object
	.size		.nv.reservedSmem.offset0,0x4
